	.target	sm_90a

	.elftype	@"ET_EXEC"


//--------------------- .note.nv.tkinfo           --------------------------
	.section	.note.nv.tkinfo,"",@"SHT_NOTE"
	.sectionflags	@"SHF_NOTE_NV_TKINFO"
	.tkinfo
        /*0018*/ 	.word	0x00000002
        /*0030*/ 	.string	""
        /*0030*/ 	.string	"ptxas"
        /*0030*/ 	.string	"Cuda compilation tools, release 13.0, V13.0.88"
        /*0030*/ 	.string	"Build cuda_13.0.r13.0/compiler.36424714_0"
        /*0030*/ 	.string	"-arch sm_90a -m 64 "



//--------------------- .note.nv.cuinfo           --------------------------
	.section	.note.nv.cuinfo,"",@"SHT_NOTE"
	.sectionflags	@"SHF_NOTE_NV_CUINFO"
        /*0018*/ 	.short	0x0002
        /*001a*/ 	.short	0x005a
        /*001c*/ 	.short	0x0082
	.zero		2


//--------------------- .nv.info                  --------------------------
	.section	.nv.info,"",@"SHT_CUDA_INFO"
	.align	4


	//----- nvinfo : EIATTR_REGCOUNT
	.align		4
        /*0000*/ 	.byte	0x04, 0x2f
        /*0002*/ 	.short	(.L_15 - .L_14)
	.align		4
.L_14:
        /*0004*/ 	.word	index@(_ZN7cutlass13device_kernelINS_4gemm6kernel13GemmUniversalIN4cute5tupleIJiiiiEEENS1_10collective13CollectiveMmaINS1_34MainloopSm90TmaGmmaWarpSpecializedILi25ENS5_IJNS4_1CILi2EEENSA_ILi1EEESC_EEENS1_35KernelTmaWarpSpecializedCooperativeEEENS5_IJNSA_ILi128EEENSA_ILi160EEENSA_ILi16EEEEEENS_6half_tENS5_IJlSC_lEEESK_SL_NS4_8TiledMMAINS4_8MMA_AtomIJNS4_4SM904GMMA25MMA_64x32x16_F32F16F16_SSILNSP_5MajorE0ELSR_0ELNSP_7ScaleInE1ELSS_1EEEEEENS4_6LayoutISD_NS5_IJSC_NSA_ILi0EEESW_EEEEENS5_IJNS4_10UnderscoreESZ_SZ_EEEEENS4_13SM90_TMA_LOADENS4_14ComposedLayoutINS4_7SwizzleILi1ELi4ELi3EEENS4_18smem_ptr_flag_bitsILi16EEENSV_INS5_IJNSA_ILi8EEESI_EEENS5_IJSI_SC_EEEEEEEvNS4_8identityENS4_23SM90_TMA_LOAD_MULTICASTES1C_vS1D_EENS_8epilogue10collective6detail29Sm90TmaWarpSpecializedAdapterINS1H_15DefaultEpilogueISK_SL_SL_NS1G_6thread17LinearCombinationISK_Li1EffLNS1L_9ScaleType4KindE0ELNS_15FloatRoundStyleE2ESK_EENS1_15EpilogueDefaultEEEEEvvEEEEvNT_6ParamsE)
        /*0008*/ 	.word	0x000000a8


	//----- nvinfo : EIATTR_FRAME_SIZE
	.align		4
.L_15:
        /*000c*/ 	.byte	0x04, 0x11
        /*000e*/ 	.short	(.L_17 - .L_16)
	.align		4
.L_16:
        /*0010*/ 	.word	index@(_ZN7cutlass13device_kernelINS_4gemm6kernel13GemmUniversalIN4cute5tupleIJiiiiEEENS1_10collective13CollectiveMmaINS1_34MainloopSm90TmaGmmaWarpSpecializedILi25ENS5_IJNS4_1CILi2EEENSA_ILi1EEESC_EEENS1_35KernelTmaWarpSpecializedCooperativeEEENS5_IJNSA_ILi128EEENSA_ILi160EEENSA_ILi16EEEEEENS_6half_tENS5_IJlSC_lEEESK_SL_NS4_8TiledMMAINS4_8MMA_AtomIJNS4_4SM904GMMA25MMA_64x32x16_F32F16F16_SSILNSP_5MajorE0ELSR_0ELNSP_7ScaleInE1ELSS_1EEEEEENS4_6LayoutISD_NS5_IJSC_NSA_ILi0EEESW_EEEEENS5_IJNS4_10UnderscoreESZ_SZ_EEEEENS4_13SM90_TMA_LOADENS4_14ComposedLayoutINS4_7SwizzleILi1ELi4ELi3EEENS4_18smem_ptr_flag_bitsILi16EEENSV_INS5_IJNSA_ILi8EEESI_EEENS5_IJSI_SC_EEEEEEEvNS4_8identityENS4_23SM90_TMA_LOAD_MULTICASTES1C_vS1D_EENS_8epilogue10collective6detail29Sm90TmaWarpSpecializedAdapterINS1H_15DefaultEpilogueISK_SL_SL_NS1G_6thread17LinearCombinationISK_Li1EffLNS1L_9ScaleType4KindE0ELNS_15FloatRoundStyleE2ESK_EENS1_15EpilogueDefaultEEEEEvvEEEEvNT_6ParamsE)
        /*0014*/ 	.word	0x00000000


	//----- nvinfo : EIATTR_MIN_STACK_SIZE
	.align		4
.L_17:
        /*0018*/ 	.byte	0x04, 0x12
        /*001a*/ 	.short	(.L_19 - .L_18)
	.align		4
.L_18:
        /*001c*/ 	.word	index@(_ZN7cutlass13device_kernelINS_4gemm6kernel13GemmUniversalIN4cute5tupleIJiiiiEEENS1_10collective13CollectiveMmaINS1_34MainloopSm90TmaGmmaWarpSpecializedILi25ENS5_IJNS4_1CILi2EEENSA_ILi1EEESC_EEENS1_35KernelTmaWarpSpecializedCooperativeEEENS5_IJNSA_ILi128EEENSA_ILi160EEENSA_ILi16EEEEEENS_6half_tENS5_IJlSC_lEEESK_SL_NS4_8TiledMMAINS4_8MMA_AtomIJNS4_4SM904GMMA25MMA_64x32x16_F32F16F16_SSILNSP_5MajorE0ELSR_0ELNSP_7ScaleInE1ELSS_1EEEEEENS4_6LayoutISD_NS5_IJSC_NSA_ILi0EEESW_EEEEENS5_IJNS4_10UnderscoreESZ_SZ_EEEEENS4_13SM90_TMA_LOADENS4_14ComposedLayoutINS4_7SwizzleILi1ELi4ELi3EEENS4_18smem_ptr_flag_bitsILi16EEENSV_INS5_IJNSA_ILi8EEESI_EEENS5_IJSI_SC_EEEEEEEvNS4_8identityENS4_23SM90_TMA_LOAD_MULTICASTES1C_vS1D_EENS_8epilogue10collective6detail29Sm90TmaWarpSpecializedAdapterINS1H_15DefaultEpilogueISK_SL_SL_NS1G_6thread17LinearCombinationISK_Li1EffLNS1L_9ScaleType4KindE0ELNS_15FloatRoundStyleE2ESK_EENS1_15EpilogueDefaultEEEEEvvEEEEvNT_6ParamsE)
        /*0020*/ 	.word	0x00000000
.L_19:


//--------------------- .nv.compat                --------------------------
	.section	.nv.compat,"",@"SHT_CUDA_COMPAT_INFO"
	.align	4
        /*0000*/ 	.byte	0x02, 0x09, 0x01, 0x00, 0x02, 0x02, 0x04, 0x00, 0x02, 0x05, 0x05, 0x00, 0x03, 0x07, 0x01, 0x01
        /*0010*/ 	.byte	0x02, 0x03, 0x01, 0x00, 0x02, 0x06, 0x01, 0x00, 0x04, 0x0b, 0x08, 0x00, 0x00, 0x00, 0x00, 0x00
        /*0020*/ 	.byte	0x00, 0x00, 0x00, 0x00


//--------------------- .nv.info._ZN7cutlass13device_kernelINS_4gemm6kernel13GemmUniversalIN4cute5tupleIJiiiiEEENS1_10collective13CollectiveMmaINS1_34MainloopSm90TmaGmmaWarpSpecializedILi25ENS5_IJNS4_1CILi2EEENSA_ILi1EEESC_EEENS1_35KernelTmaWarpSpecializedCooperativeEEENS5_IJNSA_ILi128EEENSA_ILi160EEENSA_ILi16EEEEEENS_6half_tENS5_IJlSC_lEEESK_SL_NS4_8TiledMMAINS4_8MMA_AtomIJNS4_4SM904GMMA25MMA_64x32x16_F32F16F16_SSILNSP_5MajorE0ELSR_0ELNSP_7ScaleInE1ELSS_1EEEEEENS4_6LayoutISD_NS5_IJSC_NSA_ILi0EEESW_EEEEENS5_IJNS4_10UnderscoreESZ_SZ_EEEEENS4_13SM90_TMA_LOADENS4_14ComposedLayoutINS4_7SwizzleILi1ELi4ELi3EEENS4_18smem_ptr_flag_bitsILi16EEENSV_INS5_IJNSA_ILi8EEESI_EEENS5_IJSI_SC_EEEEEEEvNS4_8identityENS4_23SM90_TMA_LOAD_MULTICASTES1C_vS1D_EENS_8epilogue10collective6detail29Sm90TmaWarpSpecializedAdapterINS1H_15DefaultEpilogueISK_SL_SL_NS1G_6thread17LinearCombinationISK_Li1EffLNS1L_9ScaleType4KindE0ELNS_15FloatRoundStyleE2ESK_EENS1_15EpilogueDefaultEEEEEvvEEEEvNT_6ParamsE --------------------------
	.section	.nv.info._ZN7cutlass13device_kernelINS_4gemm6kernel13GemmUniversalIN4cute5tupleIJiiiiEEENS1_10collective13CollectiveMmaINS1_34MainloopSm90TmaGmmaWarpSpecializedILi25ENS5_IJNS4_1CILi2EEENSA_ILi1EEESC_EEENS1_35KernelTmaWarpSpecializedCooperativeEEENS5_IJNSA_ILi128EEENSA_ILi160EEENSA_ILi16EEEEEENS_6half_tENS5_IJlSC_lEEESK_SL_NS4_8TiledMMAINS4_8MMA_AtomIJNS4_4SM904GMMA25MMA_64x32x16_F32F16F16_SSILNSP_5MajorE0ELSR_0ELNSP_7ScaleInE1ELSS_1EEEEEENS4_6LayoutISD_NS5_IJSC_NSA_ILi0EEESW_EEEEENS5_IJNS4_10UnderscoreESZ_SZ_EEEEENS4_13SM90_TMA_LOADENS4_14ComposedLayoutINS4_7SwizzleILi1ELi4ELi3EEENS4_18smem_ptr_flag_bitsILi16EEENSV_INS5_IJNSA_ILi8EEESI_EEENS5_IJSI_SC_EEEEEEEvNS4_8identityENS4_23SM90_TMA_LOAD_MULTICASTES1C_vS1D_EENS_8epilogue10collective6detail29Sm90TmaWarpSpecializedAdapterINS1H_15DefaultEpilogueISK_SL_SL_NS1G_6thread17LinearCombinationISK_Li1EffLNS1L_9ScaleType4KindE0ELNS_15FloatRoundStyleE2ESK_EENS1_15EpilogueDefaultEEEEEvvEEEEvNT_6ParamsE,"",@"SHT_CUDA_INFO"
	.sectionflags	@""
	.align	4


	//----- nvinfo : EIATTR_CUDA_API_VERSION
	.align		4
        /*0000*/ 	.byte	0x04, 0x37
        /*0002*/ 	.short	(.L_21 - .L_20)
.L_20:
        /*0004*/ 	.word	0x00000082


	//----- nvinfo : EIATTR_KPARAM_INFO
	.align		4
.L_21:
        /*0008*/ 	.byte	0x04, 0x17
        /*000a*/ 	.short	(.L_23 - .L_22)
.L_22:
        /*000c*/ 	.word	0x00000000
        /*0010*/ 	.short	0x0000
        /*0012*/ 	.short	0x0070
        /*0014*/ 	.byte	0x00, 0xf0, 0x01, 0x10


	//----- nvinfo : EIATTR_SPARSE_MMA_MASK
	.align		4
.L_23:
        /*0018*/ 	.byte	0x03, 0x50
        /*001a*/ 	.short	0x0000


	//----- nvinfo : EIATTR_MAXREG_COUNT
	.align		4
        /*001c*/ 	.byte	0x03, 0x1b
        /*001e*/ 	.short	0x00a8


	//----- nvinfo : EIATTR_NUM_BARRIERS
	.align		4
        /*0020*/ 	.byte	0x02, 0x4c
        /*0022*/ 	.byte	0x01
	.zero		1


	//----- nvinfo : EIATTR_EXTERNS
	.align		4
        /*0024*/ 	.byte	0x04, 0x0f
        /*0026*/ 	.short	(.L_25 - .L_24)


	//   ....[0]....
	.align		4
.L_24:
        /*0028*/ 	.word	index@(__assertfail)


	//----- nvinfo : EIATTR_MERCURY_ISA_VERSION
	.align		4
.L_25:
        /*002c*/ 	.byte	0x03, 0x5f
        /*002e*/ 	.short	0x0101


	//----- nvinfo : EIATTR_INT_WARP_WIDE_INSTR_OFFSETS
	.align		4
        /*0030*/ 	.byte	0x04, 0x31
        /*0032*/ 	.short	(.L_27 - .L_26)


	//   ....[0]....
.L_26:
        /*0034*/ 	.word	0x00000750


	//   ....[1]....
        /*0038*/ 	.word	0x00000780


	//   ....[2]....
        /*003c*/ 	.word	0x00000940


	//----- nvinfo : EIATTR_COOP_GROUP_MASK_REGIDS
	.align		4
.L_27:
        /*0040*/ 	.byte	0x04, 0x29
        /*0042*/ 	.short	(.L_29 - .L_28)


	//   ....[0]....
.L_28:
        /*0044*/ 	.word	0xffffffff


	//   ....[1]....
        /*0048*/ 	.word	0xffffffff


	//   ....[2]....
        /*004c*/ 	.word	0xffffffff


	//   ....[3]....
        /*0050*/ 	.word	0xffffffff


	//   ....[4]....
        /*0054*/ 	.word	0xffffffff


	//   ....[5]....
        /*0058*/ 	.word	0xffffffff


	//----- nvinfo : EIATTR_COOP_GROUP_INSTR_OFFSETS
	.align		4
.L_29:
        /*005c*/ 	.byte	0x04, 0x28
        /*005e*/ 	.short	(.L_31 - .L_30)


	//   ....[0]....
.L_30:
        /*0060*/ 	.word	0x00000060


	//   ....[1]....
        /*0064*/ 	.word	0x00000070


	//   ....[2]....
        /*0068*/ 	.word	0x00000130


	//   ....[3]....
        /*006c*/ 	.word	0x000005a0


	//   ....[4]....
        /*0070*/ 	.word	0x00000ac0


	//   ....[5]....
        /*0074*/ 	.word	0x00001500


	//----- nvinfo : EIATTR_REG_RECONFIG
	.align		4
.L_31:
        /*0078*/ 	.byte	0x01, 0x54
	.zero		2


	//----- nvinfo : EIATTR_SYSCALL_OFFSETS
	.align		4
        /*007c*/ 	.byte	0x04, 0x46
        /*007e*/ 	.short	(.L_33 - .L_32)


	//   ....[0]....
.L_32:
        /*0080*/ 	.word	0x000016c0


	//----- nvinfo : EIATTR_MBARRIER_INSTR_OFFSETS
	.align		4
.L_33:
        /*0084*/ 	.byte	0x04, 0x39
        /*0086*/ 	.short	(.L_35 - .L_34)


	//   ....[0]....
.L_34:
        /*0088*/ 	.word	0x00000250
        /*008c*/ 	.word	0x000000ff
        /*0090*/ 	.word	0x00000000
        /*0094*/ 	.short	0x0100
        /*0096*/ 	.byte	0x08
	.zero		1


	//   ....[1]....
        /*0098*/ 	.word	0x00000260
        /*009c*/ 	.word	0x000000ff
        /*00a0*/ 	.word	0x000000c8
        /*00a4*/ 	.short	0x0100
        /*00a6*/ 	.byte	0x08
	.zero		1


	//   ....[2]....
        /*00a8*/ 	.word	0x00000270
        /*00ac*/ 	.word	0x000000ff
        /*00b0*/ 	.word	0x00000008
        /*00b4*/ 	.short	0x0100
        /*00b6*/ 	.byte	0x08
	.zero		1


	//   ....[3]....
        /*00b8*/ 	.word	0x00000280
        /*00bc*/ 	.word	0x000000ff
        /*00c0*/ 	.word	0x000000d0
        /*00c4*/ 	.short	0x0100
        /*00c6*/ 	.byte	0x08
	.zero		1


	//   ....[4]....
        /*00c8*/ 	.word	0x00000290
        /*00cc*/ 	.word	0x000000ff
        /*00d0*/ 	.word	0x00000010
        /*00d4*/ 	.short	0x0100
        /*00d6*/ 	.byte	0x08
	.zero		1


	//   ....[5]....
        /*00d8*/ 	.word	0x000002a0
        /*00dc*/ 	.word	0x000000ff
        /*00e0*/ 	.word	0x000000d8
        /*00e4*/ 	.short	0x0100
        /*00e6*/ 	.byte	0x08
	.zero		1


	//   ....[6]....
        /*00e8*/ 	.word	0x000002b0
        /*00ec*/ 	.word	0x000000ff
        /*00f0*/ 	.word	0x00000018
        /*00f4*/ 	.short	0x0100
        /*00f6*/ 	.byte	0x08
	.zero		1


	//   ....[7]....
        /*00f8*/ 	.word	0x000002c0
        /*00fc*/ 	.word	0x000000ff
        /*0100*/ 	.word	0x000000e0
        /*0104*/ 	.short	0x0100
        /*0106*/ 	.byte	0x08
	.zero		1


	//   ....[8]....
        /*0108*/ 	.word	0x000002d0
        /*010c*/ 	.word	0x000000ff
        /*0110*/ 	.word	0x00000020
        /*0114*/ 	.short	0x0100
        /*0116*/ 	.byte	0x08
	.zero		1


	//   ....[9]....
        /*0118*/ 	.word	0x000002e0
        /*011c*/ 	.word	0x000000ff
        /*0120*/ 	.word	0x000000e8
        /*0124*/ 	.short	0x0100
        /*0126*/ 	.byte	0x08
	.zero		1


	//   ....[10]....
        /*0128*/ 	.word	0x000002f0
        /*012c*/ 	.word	0x000000ff
        /*0130*/ 	.word	0x00000028
        /*0134*/ 	.short	0x0100
        /*0136*/ 	.byte	0x08
	.zero		1


	//   ....[11]....
        /*0138*/ 	.word	0x00000300
        /*013c*/ 	.word	0x000000ff
        /*0140*/ 	.word	0x000000f0
        /*0144*/ 	.short	0x0100
        /*0146*/ 	.byte	0x08
	.zero		1


	//   ....[12]....
        /*0148*/ 	.word	0x00000310
        /*014c*/ 	.word	0x000000ff
        /*0150*/ 	.word	0x00000030
        /*0154*/ 	.short	0x0100
        /*0156*/ 	.byte	0x08
	.zero		1


	//   ....[13]....
        /*0158*/ 	.word	0x00000320
        /*015c*/ 	.word	0x000000ff
        /*0160*/ 	.word	0x000000f8
        /*0164*/ 	.short	0x0100
        /*0166*/ 	.byte	0x08
	.zero		1


	//   ....[14]....
        /*0168*/ 	.word	0x00000330
        /*016c*/ 	.word	0x000000ff
        /*0170*/ 	.word	0x00000038
        /*0174*/ 	.short	0x0100
        /*0176*/ 	.byte	0x08
	.zero		1


	//   ....[15]....
        /*0178*/ 	.word	0x00000340
        /*017c*/ 	.word	0x000000ff
        /*0180*/ 	.word	0x00000100
        /*0184*/ 	.short	0x0100
        /*0186*/ 	.byte	0x08
	.zero		1


	//   ....[16]....
        /*0188*/ 	.word	0x00000350
        /*018c*/ 	.word	0x000000ff
        /*0190*/ 	.word	0x00000040
        /*0194*/ 	.short	0x0100
        /*0196*/ 	.byte	0x08
	.zero		1


	//   ....[17]....
        /*0198*/ 	.word	0x00000360
        /*019c*/ 	.word	0x000000ff
        /*01a0*/ 	.word	0x00000108
        /*01a4*/ 	.short	0x0100
        /*01a6*/ 	.byte	0x08
	.zero		1


	//   ....[18]....
        /*01a8*/ 	.word	0x00000370
        /*01ac*/ 	.word	0x000000ff
        /*01b0*/ 	.word	0x00000048
        /*01b4*/ 	.short	0x0100
        /*01b6*/ 	.byte	0x08
	.zero		1


	//   ....[19]....
        /*01b8*/ 	.word	0x00000380
        /*01bc*/ 	.word	0x000000ff
        /*01c0*/ 	.word	0x00000110
        /*01c4*/ 	.short	0x0100
        /*01c6*/ 	.byte	0x08
	.zero		1


	//   ....[20]....
        /*01c8*/ 	.word	0x00000390
        /*01cc*/ 	.word	0x000000ff
        /*01d0*/ 	.word	0x00000050
        /*01d4*/ 	.short	0x0100
        /*01d6*/ 	.byte	0x08
	.zero		1


	//   ....[21]....
        /*01d8*/ 	.word	0x000003a0
        /*01dc*/ 	.word	0x000000ff
        /*01e0*/ 	.word	0x00000118
        /*01e4*/ 	.short	0x0100
        /*01e6*/ 	.byte	0x08
	.zero		1


	//   ....[22]....
        /*01e8*/ 	.word	0x000003b0
        /*01ec*/ 	.word	0x000000ff
        /*01f0*/ 	.word	0x00000058
        /*01f4*/ 	.short	0x0100
        /*01f6*/ 	.byte	0x08
	.zero		1


	//   ....[23]....
        /*01f8*/ 	.word	0x000003c0
        /*01fc*/ 	.word	0x000000ff
        /*0200*/ 	.word	0x00000120
        /*0204*/ 	.short	0x0100
        /*0206*/ 	.byte	0x08
	.zero		1


	//   ....[24]....
        /*0208*/ 	.word	0x000003d0
        /*020c*/ 	.word	0x000000ff
        /*0210*/ 	.word	0x00000060
        /*0214*/ 	.short	0x0100
        /*0216*/ 	.byte	0x08
	.zero		1


	//   ....[25]....
        /*0218*/ 	.word	0x000003e0
        /*021c*/ 	.word	0x000000ff
        /*0220*/ 	.word	0x00000128
        /*0224*/ 	.short	0x0100
        /*0226*/ 	.byte	0x08
	.zero		1


	//   ....[26]....
        /*0228*/ 	.word	0x000003f0
        /*022c*/ 	.word	0x000000ff
        /*0230*/ 	.word	0x00000068
        /*0234*/ 	.short	0x0100
        /*0236*/ 	.byte	0x08
	.zero		1


	//   ....[27]....
        /*0238*/ 	.word	0x00000400
        /*023c*/ 	.word	0x000000ff
        /*0240*/ 	.word	0x00000130
        /*0244*/ 	.short	0x0100
        /*0246*/ 	.byte	0x08
	.zero		1


	//   ....[28]....
        /*0248*/ 	.word	0x00000410
        /*024c*/ 	.word	0x000000ff
        /*0250*/ 	.word	0x00000070
        /*0254*/ 	.short	0x0100
        /*0256*/ 	.byte	0x08
	.zero		1


	//   ....[29]....
        /*0258*/ 	.word	0x00000420
        /*025c*/ 	.word	0x000000ff
        /*0260*/ 	.word	0x00000138
        /*0264*/ 	.short	0x0100
        /*0266*/ 	.byte	0x08
	.zero		1


	//   ....[30]....
        /*0268*/ 	.word	0x00000430
        /*026c*/ 	.word	0x000000ff
        /*0270*/ 	.word	0x00000078
        /*0274*/ 	.short	0x0100
        /*0276*/ 	.byte	0x08
	.zero		1


	//   ....[31]....
        /*0278*/ 	.word	0x00000440
        /*027c*/ 	.word	0x000000ff
        /*0280*/ 	.word	0x00000140
        /*0284*/ 	.short	0x0100
        /*0286*/ 	.byte	0x08
	.zero		1


	//   ....[32]....
        /*0288*/ 	.word	0x00000450
        /*028c*/ 	.word	0x000000ff
        /*0290*/ 	.word	0x00000080
        /*0294*/ 	.short	0x0100
        /*0296*/ 	.byte	0x08
	.zero		1


	//   ....[33]....
        /*0298*/ 	.word	0x00000460
        /*029c*/ 	.word	0x000000ff
        /*02a0*/ 	.word	0x00000148
        /*02a4*/ 	.short	0x0100
        /*02a6*/ 	.byte	0x08
	.zero		1


	//   ....[34]....
        /*02a8*/ 	.word	0x00000470
        /*02ac*/ 	.word	0x000000ff
        /*02b0*/ 	.word	0x00000088
        /*02b4*/ 	.short	0x0100
        /*02b6*/ 	.byte	0x08
	.zero		1


	//   ....[35]....
        /*02b8*/ 	.word	0x00000480
        /*02bc*/ 	.word	0x000000ff
        /*02c0*/ 	.word	0x00000150
        /*02c4*/ 	.short	0x0100
        /*02c6*/ 	.byte	0x08
	.zero		1


	//   ....[36]....
        /*02c8*/ 	.word	0x00000490
        /*02cc*/ 	.word	0x000000ff
        /*02d0*/ 	.word	0x00000090
        /*02d4*/ 	.short	0x0100
        /*02d6*/ 	.byte	0x08
	.zero		1


	//   ....[37]....
        /*02d8*/ 	.word	0x000004a0
        /*02dc*/ 	.word	0x000000ff
        /*02e0*/ 	.word	0x00000158
        /*02e4*/ 	.short	0x0100
        /*02e6*/ 	.byte	0x08
	.zero		1


	//   ....[38]....
        /*02e8*/ 	.word	0x000004b0
        /*02ec*/ 	.word	0x000000ff
        /*02f0*/ 	.word	0x00000098
        /*02f4*/ 	.short	0x0100
        /*02f6*/ 	.byte	0x08
	.zero		1


	//   ....[39]....
        /*02f8*/ 	.word	0x000004c0
        /*02fc*/ 	.word	0x000000ff
        /*0300*/ 	.word	0x00000160
        /*0304*/ 	.short	0x0100
        /*0306*/ 	.byte	0x08
	.zero		1


	//   ....[40]....
        /*0308*/ 	.word	0x000004d0
        /*030c*/ 	.word	0x000000ff
        /*0310*/ 	.word	0x000000a0
        /*0314*/ 	.short	0x0100
        /*0316*/ 	.byte	0x08
	.zero		1


	//   ....[41]....
        /*0318*/ 	.word	0x000004e0
        /*031c*/ 	.word	0x000000ff
        /*0320*/ 	.word	0x00000168
        /*0324*/ 	.short	0x0100
        /*0326*/ 	.byte	0x08
	.zero		1


	//   ....[42]....
        /*0328*/ 	.word	0x000004f0
        /*032c*/ 	.word	0x000000ff
        /*0330*/ 	.word	0x000000a8
        /*0334*/ 	.short	0x0100
        /*0336*/ 	.byte	0x08
	.zero		1


	//   ....[43]....
        /*0338*/ 	.word	0x00000500
        /*033c*/ 	.word	0x000000ff
        /*0340*/ 	.word	0x00000170
        /*0344*/ 	.short	0x0100
        /*0346*/ 	.byte	0x08
	.zero		1


	//   ....[44]....
        /*0348*/ 	.word	0x00000510
        /*034c*/ 	.word	0x000000ff
        /*0350*/ 	.word	0x000000b0
        /*0354*/ 	.short	0x0100
        /*0356*/ 	.byte	0x08
	.zero		1


	//   ....[45]....
        /*0358*/ 	.word	0x00000520
        /*035c*/ 	.word	0x000000ff
        /*0360*/ 	.word	0x00000178
        /*0364*/ 	.short	0x0100
        /*0366*/ 	.byte	0x08
	.zero		1


	//   ....[46]....
        /*0368*/ 	.word	0x00000530
        /*036c*/ 	.word	0x000000ff
        /*0370*/ 	.word	0x000000b8
        /*0374*/ 	.short	0x0100
        /*0376*/ 	.byte	0x08
	.zero		1


	//   ....[47]....
        /*0378*/ 	.word	0x00000540
        /*037c*/ 	.word	0x000000ff
        /*0380*/ 	.word	0x00000180
        /*0384*/ 	.short	0x0100
        /*0386*/ 	.byte	0x08
	.zero		1


	//   ....[48]....
        /*0388*/ 	.word	0x00000550
        /*038c*/ 	.word	0x000000ff
        /*0390*/ 	.word	0x000000c0
        /*0394*/ 	.short	0x0100
        /*0396*/ 	.byte	0x08
	.zero		1


	//   ....[49]....
        /*0398*/ 	.word	0x00000560
        /*039c*/ 	.word	0x000000ff
        /*03a0*/ 	.word	0x00000188
        /*03a4*/ 	.short	0x0100
        /*03a6*/ 	.byte	0x08
	.zero		1


	//   ....[50]....
        /*03a8*/ 	.word	0x000009c0
        /*03ac*/ 	.word	0x000000ff
        /*03b0*/ 	.word	0x000001a0
        /*03b4*/ 	.short	0x0100
        /*03b6*/ 	.byte	0x06
	.zero		1


	//   ....[51]....
        /*03b8*/ 	.word	0x00000a50
        /*03bc*/ 	.word	0x000000ff
        /*03c0*/ 	.word	0x000001a8
        /*03c4*/ 	.short	0x0100
        /*03c6*/ 	.byte	0x06
	.zero		1


	//   ....[52]....
        /*03c8*/ 	.word	0x00001740
        /*03cc*/ 	.word	0x00000003
        /*03d0*/ 	.word	0x00000000
        /*03d4*/ 	.short	0x010a
        /*03d6*/ 	.byte	0x3f
	.zero		1


	//   ....[53]....
        /*03d8*/ 	.word	0x00001780
        /*03dc*/ 	.word	0x00000003
        /*03e0*/ 	.word	0x00000000
        /*03e4*/ 	.short	0x010a
        /*03e6*/ 	.byte	0x3f
	.zero		1


	//   ....[54]....
        /*03e8*/ 	.word	0x00001b30
        /*03ec*/ 	.word	0x000000ff
        /*03f0*/ 	.word	0x00000000
        /*03f4*/ 	.short	0x010a
        /*03f6*/ 	.byte	0x07
	.zero		1


	//   ....[55]....
        /*03f8*/ 	.word	0x00001b70
        /*03fc*/ 	.word	0x000000ff
        /*0400*/ 	.word	0x00000000
        /*0404*/ 	.short	0x010a
        /*0406*/ 	.byte	0x07
	.zero		1


	//   ....[56]....
        /*0408*/ 	.word	0x00001df0
        /*040c*/ 	.word	0x00000005
        /*0410*/ 	.word	0x00000000
        /*0414*/ 	.short	0x0101
        /*0416*/ 	.byte	0x3f
	.zero		1


	//   ....[57]....
        /*0418*/ 	.word	0x00001fb0
        /*041c*/ 	.word	0x00000003
        /*0420*/ 	.word	0x00000000
        /*0424*/ 	.short	0x0101
        /*0426*/ 	.byte	0x3f
	.zero		1


	//   ....[58]....
        /*0428*/ 	.word	0x00008190
        /*042c*/ 	.word	0x00000014
        /*0430*/ 	.word	0x000000c8
        /*0434*/ 	.short	0x010a
        /*0436*/ 	.byte	0x3f
	.zero		1


	//   ....[59]....
        /*0438*/ 	.word	0x00008510
        /*043c*/ 	.word	0x00000003
        /*0440*/ 	.word	0x000001a8
        /*0444*/ 	.short	0x0101
        /*0446*/ 	.byte	0x3f
	.zero		1


	//   ....[60]....
        /*0448*/ 	.word	0x00008c60
        /*044c*/ 	.word	0x00000007
        /*0450*/ 	.word	0x00000000
        /*0454*/ 	.short	0x010a
        /*0456*/ 	.byte	0x3f
	.zero		1


	//   ....[61]....
        /*0458*/ 	.word	0x00008ce0
        /*045c*/ 	.word	0x00000008
        /*0460*/ 	.word	0x00000000
        /*0464*/ 	.short	0x010a
        /*0466*/ 	.byte	0x3f
	.zero		1


	//   ....[62]....
        /*0468*/ 	.word	0x00008d70
        /*046c*/ 	.word	0x00000009
        /*0470*/ 	.word	0x00000000
        /*0474*/ 	.short	0x010a
        /*0476*/ 	.byte	0x3f
	.zero		1


	//   ....[63]....
        /*0478*/ 	.word	0x00008e00
        /*047c*/ 	.word	0x00000008
        /*0480*/ 	.word	0x00000000
        /*0484*/ 	.short	0x010a
        /*0486*/ 	.byte	0x3f
	.zero		1


	//   ....[64]....
        /*0488*/ 	.word	0x00008e90
        /*048c*/ 	.word	0x00000009
        /*0490*/ 	.word	0x00000000
        /*0494*/ 	.short	0x010a
        /*0496*/ 	.byte	0x3f
	.zero		1


	//   ....[65]....
        /*0498*/ 	.word	0x00008f20
        /*049c*/ 	.word	0x00000008
        /*04a0*/ 	.word	0x00000000
        /*04a4*/ 	.short	0x010a
        /*04a6*/ 	.byte	0x3f
	.zero		1


	//   ....[66]....
        /*04a8*/ 	.word	0x00008fb0
        /*04ac*/ 	.word	0x00000009
        /*04b0*/ 	.word	0x00000000
        /*04b4*/ 	.short	0x010a
        /*04b6*/ 	.byte	0x3f
	.zero		1


	//   ....[67]....
        /*04b8*/ 	.word	0x00009040
        /*04bc*/ 	.word	0x00000008
        /*04c0*/ 	.word	0x00000000
        /*04c4*/ 	.short	0x010a
        /*04c6*/ 	.byte	0x3f
	.zero		1


	//   ....[68]....
        /*04c8*/ 	.word	0x000090d0
        /*04cc*/ 	.word	0x00000009
        /*04d0*/ 	.word	0x00000000
        /*04d4*/ 	.short	0x010a
        /*04d6*/ 	.byte	0x3f
	.zero		1


	//   ....[69]....
        /*04d8*/ 	.word	0x00009160
        /*04dc*/ 	.word	0x00000008
        /*04e0*/ 	.word	0x00000000
        /*04e4*/ 	.short	0x010a
        /*04e6*/ 	.byte	0x3f
	.zero		1


	//   ....[70]....
        /*04e8*/ 	.word	0x000091f0
        /*04ec*/ 	.word	0x00000009
        /*04f0*/ 	.word	0x00000000
        /*04f4*/ 	.short	0x010a
        /*04f6*/ 	.byte	0x3f
	.zero		1


	//   ....[71]....
        /*04f8*/ 	.word	0x00009280
        /*04fc*/ 	.word	0x00000008
        /*0500*/ 	.word	0x00000000
        /*0504*/ 	.short	0x010a
        /*0506*/ 	.byte	0x3f
	.zero		1


	//   ....[72]....
        /*0508*/ 	.word	0x00009310
        /*050c*/ 	.word	0x00000009
        /*0510*/ 	.word	0x00000000
        /*0514*/ 	.short	0x010a
        /*0516*/ 	.byte	0x3f
	.zero		1


	//   ....[73]....
        /*0518*/ 	.word	0x000093a0
        /*051c*/ 	.word	0x00000008
        /*0520*/ 	.word	0x00000000
        /*0524*/ 	.short	0x010a
        /*0526*/ 	.byte	0x3f
	.zero		1


	//   ....[74]....
        /*0528*/ 	.word	0x00009430
        /*052c*/ 	.word	0x00000009
        /*0530*/ 	.word	0x00000000
        /*0534*/ 	.short	0x010a
        /*0536*/ 	.byte	0x3f
	.zero		1


	//   ....[75]....
        /*0538*/ 	.word	0x000094c0
        /*053c*/ 	.word	0x00000008
        /*0540*/ 	.word	0x00000000
        /*0544*/ 	.short	0x010a
        /*0546*/ 	.byte	0x3f
	.zero		1


	//   ....[76]....
        /*0548*/ 	.word	0x00009550
        /*054c*/ 	.word	0x00000009
        /*0550*/ 	.word	0x00000000
        /*0554*/ 	.short	0x010a
        /*0556*/ 	.byte	0x3f
	.zero		1


	//   ....[77]....
        /*0558*/ 	.word	0x000095e0
        /*055c*/ 	.word	0x00000008
        /*0560*/ 	.word	0x00000000
        /*0564*/ 	.short	0x010a
        /*0566*/ 	.byte	0x3f
	.zero		1


	//   ....[78]....
        /*0568*/ 	.word	0x00009670
        /*056c*/ 	.word	0x00000009
        /*0570*/ 	.word	0x00000000
        /*0574*/ 	.short	0x010a
        /*0576*/ 	.byte	0x3f
	.zero		1


	//   ....[79]....
        /*0578*/ 	.word	0x00009700
        /*057c*/ 	.word	0x00000008
        /*0580*/ 	.word	0x00000000
        /*0584*/ 	.short	0x010a
        /*0586*/ 	.byte	0x3f
	.zero		1


	//   ....[80]....
        /*0588*/ 	.word	0x00009790
        /*058c*/ 	.word	0x00000009
        /*0590*/ 	.word	0x00000000
        /*0594*/ 	.short	0x010a
        /*0596*/ 	.byte	0x3f
	.zero		1


	//   ....[81]....
        /*0598*/ 	.word	0x00009820
        /*059c*/ 	.word	0x00000008
        /*05a0*/ 	.word	0x00000000
        /*05a4*/ 	.short	0x010a
        /*05a6*/ 	.byte	0x3f
	.zero		1


	//   ....[82]....
        /*05a8*/ 	.word	0x000098b0
        /*05ac*/ 	.word	0x00000009
        /*05b0*/ 	.word	0x00000000
        /*05b4*/ 	.short	0x010a
        /*05b6*/ 	.byte	0x3f
	.zero		1


	//   ....[83]....
        /*05b8*/ 	.word	0x00009940
        /*05bc*/ 	.word	0x00000006
        /*05c0*/ 	.word	0x00000000
        /*05c4*/ 	.short	0x010a
        /*05c6*/ 	.byte	0x3f
	.zero		1


	//   ....[84]....
        /*05c8*/ 	.word	0x000099d0
        /*05cc*/ 	.word	0x00000003
        /*05d0*/ 	.word	0x00000000
        /*05d4*/ 	.short	0x010a
        /*05d6*/ 	.byte	0x3f
	.zero		1


	//   ....[85]....
        /*05d8*/ 	.word	0x00009a30
        /*05dc*/ 	.word	0x00000003
        /*05e0*/ 	.word	0x00000000
        /*05e4*/ 	.short	0x010a
        /*05e6*/ 	.byte	0x3f
	.zero		1


	//   ....[86]....
        /*05e8*/ 	.word	0x00009a90
        /*05ec*/ 	.word	0x00000006
        /*05f0*/ 	.word	0x00000000
        /*05f4*/ 	.short	0x010a
        /*05f6*/ 	.byte	0x3f
	.zero		1


	//   ....[87]....
        /*05f8*/ 	.word	0x00009b60
        /*05fc*/ 	.word	0x00000014
        /*0600*/ 	.word	0x000000c8
        /*0604*/ 	.short	0x010a
        /*0606*/ 	.byte	0x3f
	.zero		1


	//   ....[88]....
        /*0608*/ 	.word	0x00009c30
        /*060c*/ 	.word	0x00000007
        /*0610*/ 	.word	0x00000000
        /*0614*/ 	.short	0x010a
        /*0616*/ 	.byte	0x3f
	.zero		1


	//   ....[89]....
        /*0618*/ 	.word	0x00009c80
        /*061c*/ 	.word	0x00000008
        /*0620*/ 	.word	0x00000000
        /*0624*/ 	.short	0x010a
        /*0626*/ 	.byte	0x3f
	.zero		1


	//   ....[90]....
        /*0628*/ 	.word	0x00009cd0
        /*062c*/ 	.word	0x00000009
        /*0630*/ 	.word	0x00000000
        /*0634*/ 	.short	0x010a
        /*0636*/ 	.byte	0x3f
	.zero		1


	//   ....[91]....
        /*0638*/ 	.word	0x00009d20
        /*063c*/ 	.word	0x00000008
        /*0640*/ 	.word	0x00000000
        /*0644*/ 	.short	0x010a
        /*0646*/ 	.byte	0x3f
	.zero		1


	//   ....[92]....
        /*0648*/ 	.word	0x00009d70
        /*064c*/ 	.word	0x00000009
        /*0650*/ 	.word	0x00000000
        /*0654*/ 	.short	0x010a
        /*0656*/ 	.byte	0x3f
	.zero		1


	//   ....[93]....
        /*0658*/ 	.word	0x00009dc0
        /*065c*/ 	.word	0x00000008
        /*0660*/ 	.word	0x00000000
        /*0664*/ 	.short	0x010a
        /*0666*/ 	.byte	0x3f
	.zero		1


	//   ....[94]....
        /*0668*/ 	.word	0x00009e10
        /*066c*/ 	.word	0x00000009
        /*0670*/ 	.word	0x00000000
        /*0674*/ 	.short	0x010a
        /*0676*/ 	.byte	0x3f
	.zero		1


	//   ....[95]....
        /*0678*/ 	.word	0x00009e60
        /*067c*/ 	.word	0x00000008
        /*0680*/ 	.word	0x00000000
        /*0684*/ 	.short	0x010a
        /*0686*/ 	.byte	0x3f
	.zero		1


	//   ....[96]....
        /*0688*/ 	.word	0x00009eb0
        /*068c*/ 	.word	0x00000009
        /*0690*/ 	.word	0x00000000
        /*0694*/ 	.short	0x010a
        /*0696*/ 	.byte	0x3f
	.zero		1


	//   ....[97]....
        /*0698*/ 	.word	0x00009f00
        /*069c*/ 	.word	0x00000008
        /*06a0*/ 	.word	0x00000000
        /*06a4*/ 	.short	0x010a
        /*06a6*/ 	.byte	0x3f
	.zero		1


	//   ....[98]....
        /*06a8*/ 	.word	0x00009f50
        /*06ac*/ 	.word	0x00000009
        /*06b0*/ 	.word	0x00000000
        /*06b4*/ 	.short	0x010a
        /*06b6*/ 	.byte	0x3f
	.zero		1


	//   ....[99]....
        /*06b8*/ 	.word	0x00009fa0
        /*06bc*/ 	.word	0x00000008
        /*06c0*/ 	.word	0x00000000
        /*06c4*/ 	.short	0x010a
        /*06c6*/ 	.byte	0x3f
	.zero		1


	//   ....[100]....
        /*06c8*/ 	.word	0x00009ff0
        /*06cc*/ 	.word	0x00000009
        /*06d0*/ 	.word	0x00000000
        /*06d4*/ 	.short	0x010a
        /*06d6*/ 	.byte	0x3f
	.zero		1


	//   ....[101]....
        /*06d8*/ 	.word	0x0000a040
        /*06dc*/ 	.word	0x00000008
        /*06e0*/ 	.word	0x00000000
        /*06e4*/ 	.short	0x010a
        /*06e6*/ 	.byte	0x3f
	.zero		1


	//   ....[102]....
        /*06e8*/ 	.word	0x0000a090
        /*06ec*/ 	.word	0x00000009
        /*06f0*/ 	.word	0x00000000
        /*06f4*/ 	.short	0x010a
        /*06f6*/ 	.byte	0x3f
	.zero		1


	//   ....[103]....
        /*06f8*/ 	.word	0x0000a0e0
        /*06fc*/ 	.word	0x00000008
        /*0700*/ 	.word	0x00000000
        /*0704*/ 	.short	0x010a
        /*0706*/ 	.byte	0x3f
	.zero		1


	//   ....[104]....
        /*0708*/ 	.word	0x0000a130
        /*070c*/ 	.word	0x00000009
        /*0710*/ 	.word	0x00000000
        /*0714*/ 	.short	0x010a
        /*0716*/ 	.byte	0x3f
	.zero		1


	//   ....[105]....
        /*0718*/ 	.word	0x0000a180
        /*071c*/ 	.word	0x00000008
        /*0720*/ 	.word	0x00000000
        /*0724*/ 	.short	0x010a
        /*0726*/ 	.byte	0x3f
	.zero		1


	//   ....[106]....
        /*0728*/ 	.word	0x0000a1d0
        /*072c*/ 	.word	0x00000009
        /*0730*/ 	.word	0x00000000
        /*0734*/ 	.short	0x010a
        /*0736*/ 	.byte	0x3f
	.zero		1


	//   ....[107]....
        /*0738*/ 	.word	0x0000a220
        /*073c*/ 	.word	0x00000008
        /*0740*/ 	.word	0x00000000
        /*0744*/ 	.short	0x010a
        /*0746*/ 	.byte	0x3f
	.zero		1


	//   ....[108]....
        /*0748*/ 	.word	0x0000a270
        /*074c*/ 	.word	0x00000009
        /*0750*/ 	.word	0x00000000
        /*0754*/ 	.short	0x010a
        /*0756*/ 	.byte	0x3f
	.zero		1


	//   ....[109]....
        /*0758*/ 	.word	0x0000a2c0
        /*075c*/ 	.word	0x00000008
        /*0760*/ 	.word	0x00000000
        /*0764*/ 	.short	0x010a
        /*0766*/ 	.byte	0x3f
	.zero		1


	//   ....[110]....
        /*0768*/ 	.word	0x0000a310
        /*076c*/ 	.word	0x00000009
        /*0770*/ 	.word	0x00000000
        /*0774*/ 	.short	0x010a
        /*0776*/ 	.byte	0x3f
	.zero		1


	//   ....[111]....
        /*0778*/ 	.word	0x0000a360
        /*077c*/ 	.word	0x00000006
        /*0780*/ 	.word	0x00000000
        /*0784*/ 	.short	0x010a
        /*0786*/ 	.byte	0x3f
	.zero		1


	//----- nvinfo : EIATTR_NUM_MBARRIERS
	.align		4
.L_35:
        /*0788*/ 	.byte	0x03, 0x38
        /*078a*/ 	.short	0x0034


	//----- nvinfo : EIATTR_EXIT_INSTR_OFFSETS
	.align		4
        /*078c*/ 	.byte	0x04, 0x1c
        /*078e*/ 	.short	(.L_37 - .L_36)


	//   ....[0]....
.L_36:
        /*0790*/ 	.word	0x00000c20


	//   ....[1]....
        /*0794*/ 	.word	0x00001430


	//   ....[2]....
        /*0798*/ 	.word	0x000078c0


	//   ....[3]....
        /*079c*/ 	.word	0x00007e20


	//   ....[4]....
        /*07a0*/ 	.word	0x00009a20


	//----- nvinfo : EIATTR_MAX_THREADS
	.align		4
.L_37:
        /*07a4*/ 	.byte	0x04, 0x05
        /*07a6*/ 	.short	(.L_39 - .L_38)
.L_38:
        /*07a8*/ 	.word	0x00000180
        /*07ac*/ 	.word	0x00000001
        /*07b0*/ 	.word	0x00000001


	//----- nvinfo : EIATTR_CRS_STACK_SIZE
	.align		4
.L_39:
        /*07b4*/ 	.byte	0x04, 0x1e
        /*07b6*/ 	.short	(.L_41 - .L_40)
.L_40:
        /*07b8*/ 	.word	0x00000000


	//----- nvinfo : EIATTR_CBANK_PARAM_SIZE
	.align		4
.L_41:
        /*07bc*/ 	.byte	0x03, 0x19
        /*07be*/ 	.short	0x0470


	//----- nvinfo : EIATTR_PARAM_CBANK
	.align		4
        /*07c0*/ 	.byte	0x04, 0x0a
        /*07c2*/ 	.short	(.L_43 - .L_42)
	.align		4
.L_42:
        /*07c4*/ 	.word	index@(.nv.constant0._ZN7cutlass13device_kernelINS_4gemm6kernel13GemmUniversalIN4cute5tupleIJiiiiEEENS1_10collective13CollectiveMmaINS1_34MainloopSm90TmaGmmaWarpSpecializedILi25ENS5_IJNS4_1CILi2EEENSA_ILi1EEESC_EEENS1_35KernelTmaWarpSpecializedCooperativeEEENS5_IJNSA_ILi128EEENSA_ILi160EEENSA_ILi16EEEEEENS_6half_tENS5_IJlSC_lEEESK_SL_NS4_8TiledMMAINS4_8MMA_AtomIJNS4_4SM904GMMA25MMA_64x32x16_F32F16F16_SSILNSP_5MajorE0ELSR_0ELNSP_7ScaleInE1ELSS_1EEEEEENS4_6LayoutISD_NS5_IJSC_NSA_ILi0EEESW_EEEEENS5_IJNS4_10UnderscoreESZ_SZ_EEEEENS4_13SM90_TMA_LOADENS4_14ComposedLayoutINS4_7SwizzleILi1ELi4ELi3EEENS4_18smem_ptr_flag_bitsILi16EEENSV_INS5_IJNSA_ILi8EEESI_EEENS5_IJSI_SC_EEEEEEEvNS4_8identityENS4_23SM90_TMA_LOAD_MULTICASTES1C_vS1D_EENS_8epilogue10collective6detail29Sm90TmaWarpSpecializedAdapterINS1H_15DefaultEpilogueISK_SL_SL_NS1G_6thread17LinearCombinationISK_Li1EffLNS1L_9ScaleType4KindE0ELNS_15FloatRoundStyleE2ESK_EENS1_15EpilogueDefaultEEEEEvvEEEEvNT_6ParamsE)
        /*07c8*/ 	.short	0x0210
        /*07ca*/ 	.short	0x0470


	//----- nvinfo : EIATTR_SW_WAR
	.align		4
.L_43:
        /*07cc*/ 	.byte	0x04, 0x36
        /*07ce*/ 	.short	(.L_45 - .L_44)
.L_44:
        /*07d0*/ 	.word	0x00000008
.L_45:


//--------------------- .nv.callgraph             --------------------------
	.section	.nv.callgraph,"",@"SHT_CUDA_CALLGRAPH"
	.align	4
	.sectionentsize	8
	.align		4
        /*0000*/ 	.word	0x00000000
	.align		4
        /*0004*/ 	.word	0xffffffff
	.align		4
        /*0008*/ 	.word	index@(_ZN7cutlass13device_kernelINS_4gemm6kernel13GemmUniversalIN4cute5tupleIJiiiiEEENS1_10collective13CollectiveMmaINS1_34MainloopSm90TmaGmmaWarpSpecializedILi25ENS5_IJNS4_1CILi2EEENSA_ILi1EEESC_EEENS1_35KernelTmaWarpSpecializedCooperativeEEENS5_IJNSA_ILi128EEENSA_ILi160EEENSA_ILi16EEEEEENS_6half_tENS5_IJlSC_lEEESK_SL_NS4_8TiledMMAINS4_8MMA_AtomIJNS4_4SM904GMMA25MMA_64x32x16_F32F16F16_SSILNSP_5MajorE0ELSR_0ELNSP_7ScaleInE1ELSS_1EEEEEENS4_6LayoutISD_NS5_IJSC_NSA_ILi0EEESW_EEEEENS5_IJNS4_10UnderscoreESZ_SZ_EEEEENS4_13SM90_TMA_LOADENS4_14ComposedLayoutINS4_7SwizzleILi1ELi4ELi3EEENS4_18smem_ptr_flag_bitsILi16EEENSV_INS5_IJNSA_ILi8EEESI_EEENS5_IJSI_SC_EEEEEEEvNS4_8identityENS4_23SM90_TMA_LOAD_MULTICASTES1C_vS1D_EENS_8epilogue10collective6detail29Sm90TmaWarpSpecializedAdapterINS1H_15DefaultEpilogueISK_SL_SL_NS1G_6thread17LinearCombinationISK_Li1EffLNS1L_9ScaleType4KindE0ELNS_15FloatRoundStyleE2ESK_EENS1_15EpilogueDefaultEEEEEvvEEEEvNT_6ParamsE)
	.align		4
        /*000c*/ 	.word	index@(__assertfail)
	.align		4
        /*0010*/ 	.word	0x00000000
	.align		4
        /*0014*/ 	.word	0xfffffffe
	.align		4
        /*0018*/ 	.word	0x00000000
	.align		4
        /*001c*/ 	.word	0xfffffffd
	.align		4
        /*0020*/ 	.word	0x00000000
	.align		4
        /*0024*/ 	.word	0xfffffffc


//--------------------- .nv.constant4             --------------------------
	.section	.nv.constant4,"a",@progbits
	.align	8
	.align		8
.nv.constant4:
        /*0000*/ 	.dword	__assertfail
	.align		8
        /*0008*/ 	.dword	__unnamed_1
	.align		8
        /*0010*/ 	.dword	_ZN40_INTERNAL_6a7f2395_4_k_cu_f38064b5_184144cuda3std3__45__cpo5beginE
	.align		8
        /*0018*/ 	.dword	_ZN40_INTERNAL_6a7f2395_4_k_cu_f38064b5_184144cuda3std3__45__cpo3endE
	.align		8
        /*0020*/ 	.dword	_ZN40_INTERNAL_6a7f2395_4_k_cu_f38064b5_184144cuda3std3__45__cpo6cbeginE
	.align		8
        /*0028*/ 	.dword	_ZN40_INTERNAL_6a7f2395_4_k_cu_f38064b5_184144cuda3std3__45__cpo4cendE
	.align		8
        /*0030*/ 	.dword	_ZN40_INTERNAL_6a7f2395_4_k_cu_f38064b5_184144cuda3std3__442_GLOBAL__N__6a7f2395_4_k_cu_f38064b5_184146ignoreE
	.align		8
        /*0038*/ 	.dword	_ZN40_INTERNAL_6a7f2395_4_k_cu_f38064b5_184144cuda3std3__419piecewise_constructE
	.align		8
        /*0040*/ 	.dword	_ZN40_INTERNAL_6a7f2395_4_k_cu_f38064b5_184144cuda3std3__48in_placeE
	.align		8
        /*0048*/ 	.dword	_ZN40_INTERNAL_6a7f2395_4_k_cu_f38064b5_184144cuda3std6ranges3__45__cpo4swapE
	.align		8
        /*0050*/ 	.dword	_ZN40_INTERNAL_6a7f2395_4_k_cu_f38064b5_184144cuda3std6ranges3__45__cpo9iter_moveE
	.align		8
        /*0058*/ 	.dword	_ZN40_INTERNAL_6a7f2395_4_k_cu_f38064b5_184144cute7productE
	.align		8
        /*0060*/ 	.dword	_ZN40_INTERNAL_6a7f2395_4_k_cu_f38064b5_184144cute1_E
	.align		8
        /*0068*/ 	.dword	$str$22
	.align		8
        /*0070*/ 	.dword	$str$23


//--------------------- .text._ZN7cutlass13device_kernelINS_4gemm6kernel13GemmUniversalIN4cute5tupleIJiiiiEEENS1_10collective13CollectiveMmaINS1_34MainloopSm90TmaGmmaWarpSpecializedILi25ENS5_IJNS4_1CILi2EEENSA_ILi1EEESC_EEENS1_35KernelTmaWarpSpecializedCooperativeEEENS5_IJNSA_ILi128EEENSA_ILi160EEENSA_ILi16EEEEEENS_6half_tENS5_IJlSC_lEEESK_SL_NS4_8TiledMMAINS4_8MMA_AtomIJNS4_4SM904GMMA25MMA_64x32x16_F32F16F16_SSILNSP_5MajorE0ELSR_0ELNSP_7ScaleInE1ELSS_1EEEEEENS4_6LayoutISD_NS5_IJSC_NSA_ILi0EEESW_EEEEENS5_IJNS4_10UnderscoreESZ_SZ_EEEEENS4_13SM90_TMA_LOADENS4_14ComposedLayoutINS4_7SwizzleILi1ELi4ELi3EEENS4_18smem_ptr_flag_bitsILi16EEENSV_INS5_IJNSA_ILi8EEESI_EEENS5_IJSI_SC_EEEEEEEvNS4_8identityENS4_23SM90_TMA_LOAD_MULTICASTES1C_vS1D_EENS_8epilogue10collective6detail29Sm90TmaWarpSpecializedAdapterINS1H_15DefaultEpilogueISK_SL_SL_NS1G_6thread17LinearCombinationISK_Li1EffLNS1L_9ScaleType4KindE0ELNS_15FloatRoundStyleE2ESK_EENS1_15EpilogueDefaultEEEEEvvEEEEvNT_6ParamsE --------------------------
	.section	.text._ZN7cutlass13device_kernelINS_4gemm6kernel13GemmUniversalIN4cute5tupleIJiiiiEEENS1_10collective13CollectiveMmaINS1_34MainloopSm90TmaGmmaWarpSpecializedILi25ENS5_IJNS4_1CILi2EEENSA_ILi1EEESC_EEENS1_35KernelTmaWarpSpecializedCooperativeEEENS5_IJNSA_ILi128EEENSA_ILi160EEENSA_ILi16EEEEEENS_6half_tENS5_IJlSC_lEEESK_SL_NS4_8TiledMMAINS4_8MMA_AtomIJNS4_4SM904GMMA25MMA_64x32x16_F32F16F16_SSILNSP_5MajorE0ELSR_0ELNSP_7ScaleInE1ELSS_1EEEEEENS4_6LayoutISD_NS5_IJSC_NSA_ILi0EEESW_EEEEENS5_IJNS4_10UnderscoreESZ_SZ_EEEEENS4_13SM90_TMA_LOADENS4_14ComposedLayoutINS4_7SwizzleILi1ELi4ELi3EEENS4_18smem_ptr_flag_bitsILi16EEENSV_INS5_IJNSA_ILi8EEESI_EEENS5_IJSI_SC_EEEEEEEvNS4_8identityENS4_23SM90_TMA_LOAD_MULTICASTES1C_vS1D_EENS_8epilogue10collective6detail29Sm90TmaWarpSpecializedAdapterINS1H_15DefaultEpilogueISK_SL_SL_NS1G_6thread17LinearCombinationISK_Li1EffLNS1L_9ScaleType4KindE0ELNS_15FloatRoundStyleE2ESK_EENS1_15EpilogueDefaultEEEEEvvEEEEvNT_6ParamsE,"ax",@progbits
	.align	128
.text._ZN7cutlass13device_kernelINS_4gemm6kernel13GemmUniversalIN4cute5tupleIJiiiiEEENS1_10collective13CollectiveMmaINS1_34MainloopSm90TmaGmmaWarpSpecializedILi25ENS5_IJNS4_1CILi2EEENSA_ILi1EEESC_EEENS1_35KernelTmaWarpSpecializedCooperativeEEENS5_IJNSA_ILi128EEENSA_ILi160EEENSA_ILi16EEEEEENS_6half_tENS5_IJlSC_lEEESK_SL_NS4_8TiledMMAINS4_8MMA_AtomIJNS4_4SM904GMMA25MMA_64x32x16_F32F16F16_SSILNSP_5MajorE0ELSR_0ELNSP_7ScaleInE1ELSS_1EEEEEENS4_6LayoutISD_NS5_IJSC_NSA_ILi0EEESW_EEEEENS5_IJNS4_10UnderscoreESZ_SZ_EEEEENS4_13SM90_TMA_LOADENS4_14ComposedLayoutINS4_7SwizzleILi1ELi4ELi3EEENS4_18smem_ptr_flag_bitsILi16EEENSV_INS5_IJNSA_ILi8EEESI_EEENS5_IJSI_SC_EEEEEEEvNS4_8identityENS4_23SM90_TMA_LOAD_MULTICASTES1C_vS1D_EENS_8epilogue10collective6detail29Sm90TmaWarpSpecializedAdapterINS1H_15DefaultEpilogueISK_SL_SL_NS1G_6thread17LinearCombinationISK_Li1EffLNS1L_9ScaleType4KindE0ELNS_15FloatRoundStyleE2ESK_EENS1_15EpilogueDefaultEEEEEvvEEEEvNT_6ParamsE:
        .type           _ZN7cutlass13device_kernelINS_4gemm6kernel13GemmUniversalIN4cute5tupleIJiiiiEEENS1_10collective13CollectiveMmaINS1_34MainloopSm90TmaGmmaWarpSpecializedILi25ENS5_IJNS4_1CILi2EEENSA_ILi1EEESC_EEENS1_35KernelTmaWarpSpecializedCooperativeEEENS5_IJNSA_ILi128EEENSA_ILi160EEENSA_ILi16EEEEEENS_6half_tENS5_IJlSC_lEEESK_SL_NS4_8TiledMMAINS4_8MMA_AtomIJNS4_4SM904GMMA25MMA_64x32x16_F32F16F16_SSILNSP_5MajorE0ELSR_0ELNSP_7ScaleInE1ELSS_1EEEEEENS4_6LayoutISD_NS5_IJSC_NSA_ILi0EEESW_EEEEENS5_IJNS4_10UnderscoreESZ_SZ_EEEEENS4_13SM90_TMA_LOADENS4_14ComposedLayoutINS4_7SwizzleILi1ELi4ELi3EEENS4_18smem_ptr_flag_bitsILi16EEENSV_INS5_IJNSA_ILi8EEESI_EEENS5_IJSI_SC_EEEEEEEvNS4_8identityENS4_23SM90_TMA_LOAD_MULTICASTES1C_vS1D_EENS_8epilogue10collective6detail29Sm90TmaWarpSpecializedAdapterINS1H_15DefaultEpilogueISK_SL_SL_NS1G_6thread17LinearCombinationISK_Li1EffLNS1L_9ScaleType4KindE0ELNS_15FloatRoundStyleE2ESK_EENS1_15EpilogueDefaultEEEEEvvEEEEvNT_6ParamsE,@function
        .size           _ZN7cutlass13device_kernelINS_4gemm6kernel13GemmUniversalIN4cute5tupleIJiiiiEEENS1_10collective13CollectiveMmaINS1_34MainloopSm90TmaGmmaWarpSpecializedILi25ENS5_IJNS4_1CILi2EEENSA_ILi1EEESC_EEENS1_35KernelTmaWarpSpecializedCooperativeEEENS5_IJNSA_ILi128EEENSA_ILi160EEENSA_ILi16EEEEEENS_6half_tENS5_IJlSC_lEEESK_SL_NS4_8TiledMMAINS4_8MMA_AtomIJNS4_4SM904GMMA25MMA_64x32x16_F32F16F16_SSILNSP_5MajorE0ELSR_0ELNSP_7ScaleInE1ELSS_1EEEEEENS4_6LayoutISD_NS5_IJSC_NSA_ILi0EEESW_EEEEENS5_IJNS4_10UnderscoreESZ_SZ_EEEEENS4_13SM90_TMA_LOADENS4_14ComposedLayoutINS4_7SwizzleILi1ELi4ELi3EEENS4_18smem_ptr_flag_bitsILi16EEENSV_INS5_IJNSA_ILi8EEESI_EEENS5_IJSI_SC_EEEEEEEvNS4_8identityENS4_23SM90_TMA_LOAD_MULTICASTES1C_vS1D_EENS_8epilogue10collective6detail29Sm90TmaWarpSpecializedAdapterINS1H_15DefaultEpilogueISK_SL_SL_NS1G_6thread17LinearCombinationISK_Li1EffLNS1L_9ScaleType4KindE0ELNS_15FloatRoundStyleE2ESK_EENS1_15EpilogueDefaultEEEEEvvEEEEvNT_6ParamsE,(.L_x_272 - _ZN7cutlass13device_kernelINS_4gemm6kernel13GemmUniversalIN4cute5tupleIJiiiiEEENS1_10collective13CollectiveMmaINS1_34MainloopSm90TmaGmmaWarpSpecializedILi25ENS5_IJNS4_1CILi2EEENSA_ILi1EEESC_EEENS1_35KernelTmaWarpSpecializedCooperativeEEENS5_IJNSA_ILi128EEENSA_ILi160EEENSA_ILi16EEEEEENS_6half_tENS5_IJlSC_lEEESK_SL_NS4_8TiledMMAINS4_8MMA_AtomIJNS4_4SM904GMMA25MMA_64x32x16_F32F16F16_SSILNSP_5MajorE0ELSR_0ELNSP_7ScaleInE1ELSS_1EEEEEENS4_6LayoutISD_NS5_IJSC_NSA_ILi0EEESW_EEEEENS5_IJNS4_10UnderscoreESZ_SZ_EEEEENS4_13SM90_TMA_LOADENS4_14ComposedLayoutINS4_7SwizzleILi1ELi4ELi3EEENS4_18smem_ptr_flag_bitsILi16EEENSV_INS5_IJNSA_ILi8EEESI_EEENS5_IJSI_SC_EEEEEEEvNS4_8identityENS4_23SM90_TMA_LOAD_MULTICASTES1C_vS1D_EENS_8epilogue10collective6detail29Sm90TmaWarpSpecializedAdapterINS1H_15DefaultEpilogueISK_SL_SL_NS1G_6thread17LinearCombinationISK_Li1EffLNS1L_9ScaleType4KindE0ELNS_15FloatRoundStyleE2ESK_EENS1_15EpilogueDefaultEEEEEvvEEEEvNT_6ParamsE)
        .other          _ZN7cutlass13device_kernelINS_4gemm6kernel13GemmUniversalIN4cute5tupleIJiiiiEEENS1_10collective13CollectiveMmaINS1_34MainloopSm90TmaGmmaWarpSpecializedILi25ENS5_IJNS4_1CILi2EEENSA_ILi1EEESC_EEENS1_35KernelTmaWarpSpecializedCooperativeEEENS5_IJNSA_ILi128EEENSA_ILi160EEENSA_ILi16EEEEEENS_6half_tENS5_IJlSC_lEEESK_SL_NS4_8TiledMMAINS4_8MMA_AtomIJNS4_4SM904GMMA25MMA_64x32x16_F32F16F16_SSILNSP_5MajorE0ELSR_0ELNSP_7ScaleInE1ELSS_1EEEEEENS4_6LayoutISD_NS5_IJSC_NSA_ILi0EEESW_EEEEENS5_IJNS4_10UnderscoreESZ_SZ_EEEEENS4_13SM90_TMA_LOADENS4_14ComposedLayoutINS4_7SwizzleILi1ELi4ELi3EEENS4_18smem_ptr_flag_bitsILi16EEENSV_INS5_IJNSA_ILi8EEESI_EEENS5_IJSI_SC_EEEEEEEvNS4_8identityENS4_23SM90_TMA_LOAD_MULTICASTES1C_vS1D_EENS_8epilogue10collective6detail29Sm90TmaWarpSpecializedAdapterINS1H_15DefaultEpilogueISK_SL_SL_NS1G_6thread17LinearCombinationISK_Li1EffLNS1L_9ScaleType4KindE0ELNS_15FloatRoundStyleE2ESK_EENS1_15EpilogueDefaultEEEEEvvEEEEvNT_6ParamsE,@"STO_CUDA_ENTRY STV_DEFAULT"
_ZN7cutlass13device_kernelINS_4gemm6kernel13GemmUniversalIN4cute5tupleIJiiiiEEENS1_10collective13CollectiveMmaINS1_34MainloopSm90TmaGmmaWarpSpecializedILi25ENS5_IJNS4_1CILi2EEENSA_ILi1EEESC_EEENS1_35KernelTmaWarpSpecializedCooperativeEEENS5_IJNSA_ILi128EEENSA_ILi160EEENSA_ILi16EEEEEENS_6half_tENS5_IJlSC_lEEESK_SL_NS4_8TiledMMAINS4_8MMA_AtomIJNS4_4SM904GMMA25MMA_64x32x16_F32F16F16_SSILNSP_5MajorE0ELSR_0ELNSP_7ScaleInE1ELSS_1EEEEEENS4_6LayoutISD_NS5_IJSC_NSA_ILi0EEESW_EEEEENS5_IJNS4_10UnderscoreESZ_SZ_EEEEENS4_13SM90_TMA_LOADENS4_14ComposedLayoutINS4_7SwizzleILi1ELi4ELi3EEENS4_18smem_ptr_flag_bitsILi16EEENSV_INS5_IJNSA_ILi8EEESI_EEENS5_IJSI_SC_EEEEEEEvNS4_8identityENS4_23SM90_TMA_LOAD_MULTICASTES1C_vS1D_EENS_8epilogue10collective6detail29Sm90TmaWarpSpecializedAdapterINS1H_15DefaultEpilogueISK_SL_SL_NS1G_6thread17LinearCombinationISK_Li1EffLNS1L_9ScaleType4KindE0ELNS_15FloatRoundStyleE2ESK_EENS1_15EpilogueDefaultEEEEEvvEEEEvNT_6ParamsE:
[----:B------:R-:W0:Y:S01]  /*0000*/  LDC R1, c[0x0][0x28] ;  /* 0x00000a00ff017b82 */ /* 0x000e220000000800 */
[----:B------:R-:W1:Y:S01]  /*0010*/  S2R R18, SR_TID.X ;  /* 0x0000000000127919 */ /* 0x000e620000002100 */
[----:B------:R-:W-:Y:S01]  /*0020*/  ELECT P0, URZ, PT ;  /* 0x00000000003f782f */ /* 0x000fe20003800000 */
[----:B------:R-:W-:Y:S01]  /*0030*/  BSSY B0, `(.L_x_0) ;  /* 0x000000f000007945 */ /* 0x000fe20003800000 */
[--C-:B-1----:R-:W-:Y:S02]  /*0040*/  SHF.R.U32.HI R0, RZ, 0x5, R18.reuse ;  /* 0x00000005ff007819 */ /* 0x102fe40000011612 */
[----:B------:R-:W-:-:S03]  /*0050*/  SHF.R.U32.HI R3, RZ, 0x7, R18 ;  /* 0x00000007ff037819 */ /* 0x000fc60000011612 */
[----:B------:R-:W1:Y:S04]  /*0060*/  SHFL.IDX PT, R2, R0, RZ, 0x1f ;  /* 0x00001fff00027589 */ /* 0x000e6800000e0000 */
[----:B------:R2:W3:Y:S01]  /*0070*/  SHFL.IDX PT, R5, R3, RZ, 0x1f ;  /* 0x00001fff03057589 */ /* 0x0004e200000e0000 */
[----:B-1----:R-:W-:-:S13]  /*0080*/  ISETP.NE.OR P0, PT, R2, RZ, !P0 ;  /* 0x000000ff0200720c */ /* 0x002fda0004705670 */
[----:B0-23--:R-:W-:Y:S05]  /*0090*/  @P0 BRA `(.L_x_1) ;  /* 0x0000000000200947 */ /* 0x00dfea0003800000 */
[----:B------:R-:W-:Y:S02]  /*00a0*/  ULDC.64 UR4, c[0x0][0x198] ;  /* 0x0000660000047ab9 */ /* 0x000fe40000000a00 */
[----:B------:R-:W-:Y:S02]  /*00b0*/  UIADD3 UR6, UP0, UR4, 0xf0, URZ ;  /* 0x000000f004067890 */ /* 0x000fe4000ff1e03f */
[----:B------:R-:W-:Y:S02]  /*00c0*/  UIADD3 UR4, UP1, UR4, 0x1f0, URZ ;  /* 0x000001f004047890 */ /* 0x000fe4000ff3e03f */
[----:B------:R-:W-:Y:S02]  /*00d0*/  UIADD3.X UR7, URZ, UR5, URZ, UP0, !UPT ;  /* 0x000000053f077290 */ /* 0x000fe400087fe43f */
[----:B------:R-:W-:-:S07]  /*00e0*/  UIADD3.X UR5, URZ, UR5, URZ, UP1, !UPT ;  /* 0x000000053f057290 */ /* 0x000fce0008ffe43f */
[----:B------:R0:W-:Y:S02]  /*00f0*/  UTMACCTL.PF [UR6] ;  /* 0x00000000060079b9 */ /* 0x0001e40008040000 */
[----:B------:R0:W-:Y:S02]  /*0100*/  UTMACCTL.PF [UR4] ;  /* 0x00000000040079b9 */ /* 0x0001e40008040000 */
[----:B0-----:R-:W-:Y:S01]  /*0110*/  NOP ;  /* 0x0000000000007918 */ /* 0x001fe20000000000 */
.L_x_1:
[----:B------:R-:W-:Y:S05]  /*0120*/  BSYNC B0 ;  /* 0x0000000000007941 */ /* 0x000fea0003800000 */
.L_x_0:
[----:B------:R-:W0:Y:S02]  /*0130*/  SHFL.IDX PT, R3, R0, RZ, 0x1f ;  /* 0x00001fff00037589 */ /* 0x000e2400000e0000 */
[----:B0-----:R-:W-:-:S13]  /*0140*/  ISETP.NE.AND P0, PT, R3, RZ, PT ;  /* 0x000000ff0300720c */ /* 0x001fda0003f05270 */
[----:B------:R-:W-:Y:S05]  /*0150*/  @P0 BRA `(.L_x_2) ;  /* 0x00000004000c0947 */ /* 0x000fea0003800000 */
[----:B------:R-:W-:Y:S01]  /*0160*/  ELECT P0, URZ, PT ;  /* 0x00000000003f782f */ /* 0x000fe20003800000 */
[----:B------:R-:W-:-:S12]  /*0170*/  BSSY B0, `(.L_x_2) ;  /* 0x0000041000007945 */ /* 0x000fd80003800000 */
[----:B------:R-:W-:Y:S05]  /*0180*/  @!P0 BRA `(.L_x_3) ;  /* 0x0000000000fc8947 */ /* 0x000fea0003800000 */
[----:B------:R-:W0:Y:S01]  /*0190*/  S2UR UR8, SR_CgaCtaId ;  /* 0x00000000000879c3 */ /* 0x000e220000008800 */
[----:B------:R-:W-:Y:S01]  /*01a0*/  UMOV UR4, 0x400 ;  /* 0x0000040000047882 */ /* 0x000fe20000000000 */
[----:B------:R-:W-:Y:S01]  /*01b0*/  UMOV UR5, 0x1 ;  /* 0x0000000100057882 */ /* 0x000fe20000000000 */
[----:B------:R-:W-:Y:S02]  /*01c0*/  UMOV UR6, 0x4 ;  /* 0x0000000400067882 */ /* 0x000fe40000000000 */
[----:B------:R-:W-:-:S04]  /*01d0*/  UIADD3 UR6, -UR6, 0x100000, URZ ;  /* 0x0010000006067890 */ /* 0x000fc8000fffe13f */
[----:B------:R-:W-:Y:S02]  /*01e0*/  USHF.L.U32 UR7, UR6, 0xb, URZ ;  /* 0x0000000b06077899 */ /* 0x000fe4000800063f */
[----:B------:R-:W-:Y:S02]  /*01f0*/  USHF.L.U32 UR6, UR6, 0x1, URZ ;  /* 0x0000000106067899 */ /* 0x000fe4000800063f */
[----:B0-----:R-:W-:Y:S02]  /*0200*/  ULEA UR8, UR8, UR4, 0x18 ;  /* 0x0000000408087291 */ /* 0x001fe4000f8ec03f */
[----:B------:R-:W-:-:S04]  /*0210*/  UIADD3 UR4, -UR5, 0x100000, URZ ;  /* 0x0010000005047890 */ /* 0x000fc8000fffe13f */
[----:B------:R-:W-:Y:S02]  /*0220*/  USHF.L.U32 UR5, UR4, 0xb, URZ ;  /* 0x0000000b04057899 */ /* 0x000fe4000800063f */
[----:B------:R-:W-:Y:S01]  /*0230*/  USHF.L.U32 UR4, UR4, 0x1, URZ ;  /* 0x0000000104047899 */ /* 0x000fe2000800063f */
[----:B------:R-:W0:Y:S11]  /*0240*/  FENCE.VIEW.ASYNC.S ;  /* 0x00000000000073c6 */ /* 0x000e360000000000 */
[----:B0-----:R0:W1:Y:S01]  /*0250*/  SYNCS.EXCH.64 URZ, [UR8], UR4 ;  /* 0x00000004083f75b2 */ /* 0x0010620008000100 */
[----:B------:R0:W2:Y:S01]  /*0260*/  SYNCS.EXCH.64 URZ, [UR8+0xc8], UR6 ;  /* 0x0000c806083f75b2 */ /* 0x0000a20008000100 */
[----:B------:R0:W3:Y:S01]  /*0270*/  SYNCS.EXCH.64 URZ, [UR8+0x8], UR4 ;  /* 0x00000804083f75b2 */ /* 0x0000e20008000100 */
[----:B------:R0:W4:Y:S01]  /*0280*/  SYNCS.EXCH.64 URZ, [UR8+0xd0], UR6 ;  /* 0x0000d006083f75b2 */ /* 0x0001220008000100 */
[----:B------:R0:W0:Y:S01]  /*0290*/  SYNCS.EXCH.64 URZ, [UR8+0x10], UR4 ;  /* 0x00001004083f75b2 */ /* 0x0000220008000100 */
        /* <DEDUP_REMOVED lines=45> */
[----:B-1234-:R-:W-:Y:S01]  /*0570*/  NOP ;  /* 0x0000000000007918 */ /* 0x01efe20000000000 */
.L_x_3:
[----:B0-----:R-:W-:Y:S05]  /*0580*/  BSYNC B0 ;  /* 0x0000000000007941 */ /* 0x001fea0003800000 */
.L_x_2:
[----:B------:R-:W-:Y:S01]  /*0590*/  SHF.R.S32.HI R7, RZ, 0x1f, R18 ;  /* 0x0000001fff077819 */ /* 0x000fe20000011412 */
[----:B------:R-:W0:Y:S01]  /*05a0*/  SHFL.IDX PT, R0, R0, RZ, 0x1f ;  /* 0x00001fff00007589 */ /* 0x000e2200000e0000 */
[----:B------:R-:W1:Y:S01]  /*05b0*/  S2UR UR8, SR_CTAID.X ;  /* 0x00000000000879c3 */ /* 0x000e620000002500 */
[----:B------:R-:W-:Y:S02]  /*05c0*/  ELECT P0, URZ, PT ;  /* 0x00000000003f782f */ /* 0x000fe40003800000 */
[----:B------:R-:W-:Y:S01]  /*05d0*/  LEA.HI R7, R7, R18, RZ, 0x7 ;  /* 0x0000001207077211 */ /* 0x000fe200078f38ff */
[----:B------:R-:W2:Y:S01]  /*05e0*/  S2R R4, SR_CTAID.Y ;  /* 0x0000000000047919 */ /* 0x000ea20000002600 */
[----:B------:R-:W-:Y:S01]  /*05f0*/  SHF.R.S32.HI R8, RZ, 0x1f, R3 ;  /* 0x0000001fff087819 */ /* 0x000fe20000011403 */
[----:B------:R-:W-:Y:S01]  /*0600*/  ULDC UR4, c[0x0][0x150] ;  /* 0x0000540000047ab9 */ /* 0x000fe20000000800 */
[----:B------:R-:W-:Y:S01]  /*0610*/  LOP3.LUT R7, R7, 0xffffff80, RZ, 0xc0, !PT ;  /* 0xffffff8007077812 */ /* 0x000fe200078ec0ff */
[----:B------:R-:W-:Y:S01]  /*0620*/  NOP ;  /* 0x0000000000007918 */ /* 0x000fe20000000000 */
[----:B------:R-:W-:Y:S01]  /*0630*/  LEA.HI R8, R8, R3, RZ, 0x2 ;  /* 0x0000000308087211 */ /* 0x000fe200078f10ff */
[----:B------:R-:W3:Y:S01]  /*0640*/  LDC R10, c[0x0][0x144] ;  /* 0x00005100ff0a7b82 */ /* 0x000ee20000000800 */
[----:B------:R-:W-:Y:S01]  /*0650*/  NOP ;  /* 0x0000000000007918 */ /* 0x000fe20000000000 */
[----:B------:R-:W-:Y:S01]  /*0660*/  IMAD.IADD R6, R18, 0x1, -R7 ;  /* 0x0000000112067824 */ /* 0x000fe200078e0a07 */
[----:B------:R-:W-:Y:S01]  /*0670*/  LOP3.LUT R8, R8, 0x3ffffffc, RZ, 0xc0, !PT ;  /* 0x3ffffffc08087812 */ /* 0x000fe200078ec0ff */
[----:B------:R-:W-:Y:S01]  /*0680*/  IMAD.MOV.U32 R23, RZ, RZ, 0x1 ;  /* 0x00000001ff177424 */ /* 0x000fe200078e00ff */
[----:B------:R-:W-:-:S02]  /*0690*/  ISETP.NE.AND P3, PT, R5, RZ, PT ;  /* 0x000000ff0500720c */ /* 0x000fc40003f65270 */
[----:B------:R-:W-:Y:S01]  /*06a0*/  SHF.R.S32.HI R7, RZ, 0x1f, R6 ;  /* 0x0000001fff077819 */ /* 0x000fe20000011406 */
[----:B------:R-:W-:Y:S01]  /*06b0*/  IMAD.IADD R8, R3, 0x1, -R8 ;  /* 0x0000000103087824 */ /* 0x000fe200078e0a08 */
[----:B------:R-:W4:Y:S02]  /*06c0*/  LDC R13, c[0x0][0x140] ;  /* 0x00005000ff0d7b82 */ /* 0x000f240000000800 */
[----:B------:R-:W-:Y:S02]  /*06d0*/  LEA.HI R7, R7, R6, RZ, 0x3 ;  /* 0x0000000607077211 */ /* 0x000fe400078f18ff */
[----:B0-----:R-:W-:Y:S02]  /*06e0*/  ISETP.NE.OR P0, PT, R0, RZ, !P0 ;  /* 0x000000ff0000720c */ /* 0x001fe40004705670 */
[--C-:B------:R-:W-:Y:S02]  /*06f0*/  SHF.R.S32.HI R0, RZ, 0x3, R7.reuse ;  /* 0x00000003ff007819 */ /* 0x100fe40000011407 */
[----:B------:R-:W-:-:S02]  /*0700*/  SHF.R.S32.HI R7, RZ, 0x1f, R7 ;  /* 0x0000001fff077819 */ /* 0x000fc40000011407 */
[----:B-1----:R-:W-:Y:S02]  /*0710*/  I2FP.F32.U32 R9, UR8 ;  /* 0x0000000800097c45 */ /* 0x002fe40008201000 */
[----:B------:R-:W-:-:S03]  /*0720*/  LEA.HI R7, R7, R0, RZ, 0x2 ;  /* 0x0000000007077211 */ /* 0x000fc600078f10ff */
[----:B------:R-:W-:Y:S01]  /*0730*/  FMUL R9, R9, UR4 ;  /* 0x0000000409097c20 */ /* 0x000fe20008400000 */
[----:B------:R-:W-:Y:S01]  /*0740*/  LOP3.LUT R7, R7, 0xfffffffc, RZ, 0xc0, !PT ;  /* 0xfffffffc07077812 */ /* 0x000fe200078ec0ff */
[----:B------:R-:W-:Y:S01]  /*0750*/  VOTEU.ALL UP0, P0 ;  /* 0x00000000003f7886 */ /* 0x000fe20000000000 */
[----:B--2---:R-:W-:Y:S01]  /*0760*/  I2FP.F32.U32 R3, R4 ;  /* 0x0000000400037245 */ /* 0x004fe20000201000 */
[----:B------:R-:W-:Y:S01]  /*0770*/  ULDC UR4, c[0x0][0x154] ;  /* 0x0000550000047ab9 */ /* 0x000fe20000000800 */
[----:B------:R-:W-:Y:S01]  /*0780*/  VOTEU.ALL UP1, P0 ;  /* 0x00000000003f7886 */ /* 0x000fe20000020000 */
[----:B------:R-:W0:Y:S01]  /*0790*/  F2I.U32.TRUNC.NTZ R9, R9 ;  /* 0x0000000900097305 */ /* 0x000e22000020f000 */
[----:B------:R-:W-:Y:S01]  /*07a0*/  IMAD.IADD R7, R0, 0x1, -R7 ;  /* 0x0000000100077824 */ /* 0x000fe200078e0a07 */
[----:B------:R-:W1:Y:S01]  /*07b0*/  @!UP0 S2UR UR7, SR_CgaCtaId ;  /* 0x00000000000789c3 */ /* 0x000e620000008800 */
[----:B------:R-:W-:Y:S01]  /*07c0*/  FMUL R12, R3, UR4 ;  /* 0x00000004030c7c20 */ /* 0x000fe20008400000 */
[----:B------:R-:W-:Y:S01]  /*07d0*/  UMOV UR4, 0x20 ;  /* 0x0000002000047882 */ /* 0x000fe20000000000 */
[----:B------:R-:W-:Y:S01]  /*07e0*/  IMAD R8, R8, 0x4, R7 ;  /* 0x0000000408087824 */ /* 0x000fe200078e0207 */
[----:B------:R-:W-:Y:S01]  /*07f0*/  @!UP0 UMOV UR6, 0x400 ;  /* 0x0000040000068882 */ /* 0x000fe20000000000 */
[----:B------:R-:W-:-:S04]  /*0800*/  @!UP0 UIADD3 UR4, -UR4, 0x100000, URZ ;  /* 0x0010000004048890 */ /* 0x000fc8000fffe13f */
[----:B------:R-:W-:Y:S02]  /*0810*/  @!UP0 USHF.L.U32 UR5, UR4, 0xb, URZ ;  /* 0x0000000b04058899 */ /* 0x000fe4000800063f */
[----:B------:R-:W-:Y:S01]  /*0820*/  @!UP0 USHF.L.U32 UR4, UR4, 0x1, URZ ;  /* 0x0000000104048899 */ /* 0x000fe2000800063f */
[----:B----4-:R-:W-:Y:S01]  /*0830*/  ISETP.EQ.U32.AND P2, PT, R13, 0x1, PT ;  /* 0x000000010d00780c */ /* 0x010fe20003f42070 */
[----:B------:R-:W2:Y:S01]  /*0840*/  F2I.U32.TRUNC.NTZ R12, R12 ;  /* 0x0000000c000c7305 */ /* 0x000ea2000020f000 */
[----:B------:R-:W-:Y:S01]  /*0850*/  LEA.HI R0, R8, R8, RZ, 0x1 ;  /* 0x0000000808007211 */ /* 0x000fe200078f08ff */
[----:B------:R-:W4:Y:S03]  /*0860*/  LDC R7, c[0x0][0x148] ;  /* 0x00005200ff077b82 */ /* 0x000f260000000800 */
[----:B------:R-:W-:Y:S01]  /*0870*/  LOP3.LUT R11, R0, 0xfffffffe, RZ, 0xc0, !PT ;  /* 0xfffffffe000b7812 */ /* 0x000fe200078ec0ff */
[----:B0-----:R-:W-:Y:S01]  /*0880*/  IMAD.MOV R15, RZ, RZ, -R9 ;  /* 0x000000ffff0f7224 */ /* 0x001fe200078e0a09 */
[----:B------:R-:W-:-:S03]  /*0890*/  SHF.R.S32.HI R9, RZ, 0x1f, R2 ;  /* 0x0000001fff097819 */ /* 0x000fc60000011402 */
[----:B---3--:R-:W-:Y:S01]  /*08a0*/  IMAD R3, R10, R15, UR8 ;  /* 0x000000080a037e24 */ /* 0x008fe2000f8e020f */
[----:B------:R-:W-:Y:S01]  /*08b0*/  LEA.HI R9, R9, R2, RZ, 0x2 ;  /* 0x0000000209097211 */ /* 0x000fe200078f10ff */
[C---:B------:R-:W-:Y:S02]  /*08c0*/  IMAD.IADD R0, R8.reuse, 0x1, -R11 ;  /* 0x0000000108007824 */ /* 0x040fe400078e0a0b */
[----:B------:R-:W-:Y:S01]  /*08d0*/  IMAD.SHL.U32 R11, R8, 0x4, RZ ;  /* 0x00000004080b7824 */ /* 0x000fe200078e00ff */
[----:B------:R-:W-:Y:S01]  /*08e0*/  LOP3.LUT R9, R9, 0xfffffffc, RZ, 0xc0, !PT ;  /* 0xfffffffc09097812 */ /* 0x000fe200078ec0ff */
[----:B--2---:R-:W-:Y:S01]  /*08f0*/  IMAD.MOV R21, RZ, RZ, -R12 ;  /* 0x000000ffff157224 */ /* 0x004fe200078e0a0c */
[----:B------:R-:W-:Y:S01]  /*0900*/  ISETP.NE.AND P4, PT, R0, R3, PT ;  /* 0x000000030000720c */ /* 0x000fe20003f85270 */
[----:B-1----:R-:W-:Y:S01]  /*0910*/  @!UP0 ULEA UR6, UR7, UR6, 0x18 ;  /* 0x0000000607068291 */ /* 0x002fe2000f8ec03f */
[----:B------:R-:W-:Y:S01]  /*0920*/  LOP3.LUT R22, R8, 0xc, R11, 0x78, !PT ;  /* 0x0000000c08167812 */ /* 0x000fe200078e780b */
[----:B------:R-:W-:Y:S01]  /*0930*/  IMAD.IADD R0, R2, 0x1, -R9 ;  /* 0x0000000102007824 */ /* 0x000fe200078e0a09 */
[----:B------:R-:W-:Y:S01]  /*0940*/  VOTEU.ALL UP0, P0 ;  /* 0x00000000003f7886 */ /* 0x000fe20000000000 */
[----:B------:R-:W-:Y:S01]  /*0950*/  LOP3.LUT P0, RZ, R6, 0x7, RZ, 0xc0, !PT ;  /* 0x0000000706ff7812 */ /* 0x000fe2000780c0ff */
[----:B------:R-:W-:-:S02]  /*0960*/  VIADD R6, R5, 0xffffffff ;  /* 0xffffffff05067836 */ /* 0x000fc40000000000 */
[----:B------:R-:W-:Y:S01]  /*0970*/  ISETP.NE.AND P1, PT, R0, 0x3, PT ;  /* 0x000000030000780c */ /* 0x000fe20003f25270 */
[----:B----4-:R-:W-:Y:S01]  /*0980*/  IMAD R9, R7, R21, R4 ;  /* 0x0000001507097224 */ /* 0x010fe200078e0204 */
[----:B------:R-:W-:Y:S02]  /*0990*/  ISETP.LT.U32.AND P0, PT, R22, 0x2, !P0 ;  /* 0x000000021600780c */ /* 0x000fe40004701070 */
[----:B------:R-:W-:Y:S01]  /*09a0*/  ISETP.EQ.OR P1, PT, R0, RZ, !P1 ;  /* 0x000000ff0000720c */ /* 0x000fe20004f22670 */
[----:B------:R-:W0:Y:S02]  /*09b0*/  FENCE.VIEW.ASYNC.S ;  /* 0x00000000000073c6 */ /* 0x000e240000000000 */
[----:B0-----:R0:W1:Y:S01]  /*09c0*/  @!UP0 SYNCS.EXCH.64 URZ, [UR6+0x1a0], UR4 ;  /* 0x0001a004063f85b2 */ /* 0x0010620008000100 */
[----:B------:R-:W-:Y:S02]  /*09d0*/  @P4 LEA.HI R2, R22, R22, RZ, 0x1 ;  /* 0x0000001616024211 */ /* 0x000fe400078f08ff */
[----:B------:R-:W-:-:S02]  /*09e0*/  ISETP.EQ.AND P1, PT, R5, RZ, P1 ;  /* 0x000000ff0500720c */ /* 0x000fc40000f22270 */
[----:B------:R-:W-:Y:S02]  /*09f0*/  @P4 SHF.R.S32.HI R2, RZ, 0x1, R2 ;  /* 0x00000001ff024819 */ /* 0x000fe40000011402 */
[----:B------:R-:W-:Y:S02]  /*0a00*/  ISETP.GE.U32.AND P6, PT, R6, 0x2, PT ;  /* 0x000000020600780c */ /* 0x000fe40003fc6070 */
[----:B------:R-:W-:Y:S02]  /*0a10*/  @P4 ISETP.NE.AND P5, PT, R2, R9, PT ;  /* 0x000000090200420c */ /* 0x000fe40003fa5270 */
[----:B------:R-:W-:Y:S02]  /*0a20*/  SEL R2, RZ, 0x1, !P0 ;  /* 0x00000001ff027807 */ /* 0x000fe40004000000 */
[----:B------:R-:W-:Y:S02]  /*0a30*/  @P4 SEL R23, RZ, 0x1, P5 ;  /* 0x00000001ff174807 */ /* 0x000fe40002800000 */
[----:B------:R-:W-:Y:S01]  /*0a40*/  SEL R19, RZ, 0x1, !P1 ;  /* 0x00000001ff137807 */ /* 0x000fe20004800000 */
[----:B------:R0:W2:Y:S01]  /*0a50*/  @!UP1 SYNCS.EXCH.64 URZ, [UR6+0x1a8], UR4 ;  /* 0x0001a804063f95b2 */ /* 0x0000a20008000100 */
[----:B------:R-:W-:Y:S01]  /*0a60*/  LOP3.LUT R23, R23, R2, RZ, 0xc0, !PT ;  /* 0x0000000217177212 */ /* 0x000fe200078ec0ff */
[----:B------:R-:W-:Y:S01]  /*0a70*/  NOP ;  /* 0x0000000000007918 */ /* 0x000fe20000000000 */
[----:B------:R-:W-:Y:S01]  /*0a80*/  SEL R19, R19, 0x2, P6 ;  /* 0x0000000213137807 */ /* 0x000fe20003000000 */
[----:B------:R-:W-:Y:S06]  /*0a90*/  @!P2 BRA `(.L_x_4) ;  /* 0x000000000008a947 */ /* 0x000fec0003800000 */
[----:B-12---:R-:W-:Y:S01]  /*0aa0*/  UCGABAR_ARV ;  /* 0x00000000000079c7 */ /* 0x006fe20008000000 */
[----:B------:R-:W-:Y:S05]  /*0ab0*/  BRA `(.L_x_5) ;  /* 0x0000000000047947 */ /* 0x000fea0003800000 */
.L_x_4:
[----:B-12---:R-:W-:Y:S01]  /*0ac0*/  NOP ;  /* 0x0000000000007918 */ /* 0x006fe20000000000 */
.L_x_5:
[----:B------:R-:W1:Y:S01]  /*0ad0*/  LDC R2, c[0x0][0x65c] ;  /* 0x00019700ff027b82 */ /* 0x000e620000000800 */
[----:B------:R-:W-:Y:S02]  /*0ae0*/  IMAD.U32 R8, RZ, RZ, UR8 ;  /* 0x00000008ff087e24 */ /* 0x000fe4000f8e00ff */
[----:B------:R-:W-:Y:S01]  /*0af0*/  IMAD.MOV.U32 R9, RZ, RZ, RZ ;  /* 0x000000ffff097224 */ /* 0x000fe200078e00ff */
[----:B-1----:R-:W-:-:S04]  /*0b00*/  ISETP.NE.AND P1, PT, R2, 0x1, PT ;  /* 0x000000010200780c */ /* 0x002fc80003f25270 */
[----:B------:R-:W-:-:S09]  /*0b10*/  P2R R5, PR, RZ, 0x2 ;  /* 0x00000002ff057803 */ /* 0x000fd20000000000 */
[----:B------:R-:W1:Y:S01]  /*0b20*/  @P1 LDC R17, c[0x0][0x10] ;  /* 0x00000400ff111b82 */ /* 0x000e620000000800 */
[----:B------:R-:W-:Y:S02]  /*0b30*/  @P1 IMAD.MOV.U32 R5, RZ, RZ, RZ ;  /* 0x000000ffff051224 */ /* 0x000fe400078e00ff */
[----:B------:R-:W-:-:S05]  /*0b40*/  @P1 IMAD.MOV.U32 R13, RZ, RZ, RZ ;  /* 0x000000ffff0d1224 */ /* 0x000fca00078e00ff */
[----:B------:R-:W2:Y:S01]  /*0b50*/  @!P1 LDC R11, c[0x0][0xc] ;  /* 0x00000300ff0b9b82 */ /* 0x000ea20000000800 */
[----:B-1----:R-:W-:-:S04]  /*0b60*/  @P1 IMAD.WIDE.U32 R16, R17, UR8, R4 ;  /* 0x0000000811101c25 */ /* 0x002fc8000f8e0004 */
[----:B------:R-:W-:Y:S02]  /*0b70*/  @P1 IMAD.IADD R17, R17, 0x1, R13 ;  /* 0x0000000111111824 */ /* 0x000fe400078e020d */
[----:B--2---:R-:W-:-:S04]  /*0b80*/  @!P1 IMAD.WIDE.U32 R8, R4, R11, R8 ;  /* 0x0000000b04089225 */ /* 0x004fc800078e0008 */
[----:B------:R-:W-:Y:S02]  /*0b90*/  @!P1 IMAD.MOV.U32 R16, RZ, RZ, R8 ;  /* 0x000000ffff109224 */ /* 0x000fe400078e0008 */
[----:B------:R-:W-:Y:S01]  /*0ba0*/  @!P1 IMAD.MOV.U32 R17, RZ, RZ, R9 ;  /* 0x000000ffff119224 */ /* 0x000fe200078e0009 */
[----:B------:R-:W-:Y:S06]  /*0bb0*/  @!P2 BRA `(.L_x_6) ;  /* 0x00000000000ca947 */ /* 0x000fec0003800000 */
[----:B------:R-:W-:Y:S01]  /*0bc0*/  UCGABAR_WAIT ;  /* 0x0000000000007dc7 */ /* 0x000fe20008000000 */
[----:B------:R-:W-:Y:S01]  /*0bd0*/  CCTL.IVALL ;  /* 0x00000000ff00798f */ /* 0x000fe20002000000 */
[----:B------:R-:W-:Y:S05]  /*0be0*/  BRA `(.L_x_7) ;  /* 0x0000000000047947 */ /* 0x000fea0003800000 */
.L_x_6:
[----:B------:R-:W-:Y:S06]  /*0bf0*/  BAR.SYNC.DEFER_BLOCKING 0x0 ;  /* 0x0000000000007b1d */ /* 0x000fec0000010000 */
.L_x_7:
[----:B------:R-:W-:Y:S05]  /*0c00*/  @!P3 BRA `(.L_x_8) ;  /* 0x0000006c0030b947 */ /* 0x000fea0003800000 */
[----:B------:R-:W-:-:S13]  /*0c10*/  ISETP.GT.U32.AND P0, PT, R6, 0x1, PT ;  /* 0x000000010600780c */ /* 0x000fda0003f04070 */
[----:B0-----:R-:W-:Y:S05]  /*0c20*/  @P0 EXIT ;  /* 0x000000000000094d */ /* 0x001fea0003800000 */
[----:B------:R-:W-:Y:S01]  /*0c30*/  ULDC.64 UR4, c[0x0][0x650] ;  /* 0x0001940000047ab9 */ /* 0x000fe20000000a00 */
[----:B------:R-:W-:Y:S01]  /*0c40*/  PRMT R0, RZ, 0x7610, R0 ;  /* 0x00007610ff007816 */ /* 0x000fe20000000000 */
[----:B------:R-:W-:Y:S01]  /*0c50*/  IMAD.MOV.U32 R107, RZ, RZ, -0x1 ;  /* 0xffffffffff6b7424 */ /* 0x000fe200078e00ff */
[----:B------:R-:W-:Y:S01]  /*0c60*/  ISETP.GE.U32.AND P0, PT, R16, UR4, PT ;  /* 0x0000000410007c0c */ /* 0x000fe2000bf06070 */
[----:B------:R-:W-:Y:S02]  /*0c70*/  IMAD.MOV.U32 R108, RZ, RZ, -0x1 ;  /* 0xffffffffff6c7424 */ /* 0x000fe400078e00ff */
[----:B------:R-:W-:Y:S01]  /*0c80*/  IMAD.MOV.U32 R105, RZ, RZ, -0x1 ;  /* 0xffffffffff697424 */ /* 0x000fe200078e00ff */
[----:B------:R-:W-:-:S13]  /*0c90*/  ISETP.GE.U32.AND.EX P0, PT, R17, UR5, PT, P0 ;  /* 0x0000000511007c0c */ /* 0x000fda000bf06100 */
[----:B------:R-:W-:Y:S05]  /*0ca0*/  @P0 BRA `(.L_x_9) ;  /* 0x0000000400280947 */ /* 0x000fea0003800000 */
[----:B------:R-:W0:Y:S01]  /*0cb0*/  LDC.64 R24, c[0x0][0x628] ;  /* 0x00018a00ff187b82 */ /* 0x000e220000000a00 */
[----:B------:R-:W-:Y:S02]  /*0cc0*/  IMAD.MOV.U32 R8, RZ, RZ, R16 ;  /* 0x000000ffff087224 */ /* 0x000fe400078e0010 */
[----:B------:R-:W-:-:S05]  /*0cd0*/  IMAD.MOV.U32 R9, RZ, RZ, R17 ;  /* 0x000000ffff097224 */ /* 0x000fca00078e0011 */
[----:B------:R-:W1:Y:S08]  /*0ce0*/  LDC R0, c[0x0][0x630] ;  /* 0x00018c00ff007b82 */ /* 0x000e700000000800 */
[----:B------:R-:W2:Y:S01]  /*0cf0*/  LDC.64 R26, c[0x0][0x620] ;  /* 0x00018800ff1a7b82 */ /* 0x000ea20000000a00 */
[----:B0-----:R-:W-:-:S04]  /*0d00*/  ISETP.NE.U32.AND P0, PT, R24, RZ, PT ;  /* 0x000000ff1800720c */ /* 0x001fc80003f05070 */
[----:B------:R-:W-:-:S13]  /*0d10*/  ISETP.NE.AND.EX P0, PT, R25, RZ, PT, P0 ;  /* 0x000000ff1900720c */ /* 0x000fda0003f05300 */
[----:B-12---:R-:W-:Y:S05]  /*0d20*/  @!P0 BRA `(.L_x_10) ;  /* 0x0000000000288947 */ /* 0x006fea0003800000 */
[----:B------:R-:W0:Y:S02]  /*0d30*/  LDC R13, c[0x0][0x634] ;  /* 0x00018d00ff0d7b82 */ /* 0x000e240000000800 */
[----:B0-----:R-:W-:-:S05]  /*0d40*/  IADD3 R13, P0, R16, R13, RZ ;  /* 0x0000000d100d7210 */ /* 0x001fca0007f1e0ff */
[----:B------:R-:W-:-:S04]  /*0d50*/  IMAD.X R15, RZ, RZ, R17, P0 ;  /* 0x000000ffff0f7224 */ /* 0x000fc800000e0611 */
[----:B------:R-:W-:-:S04]  /*0d60*/  IMAD.WIDE.U32 R8, R15, R24, RZ ;  /* 0x000000180f087225 */ /* 0x000fc800078e00ff */
[----:B------:R-:W-:-:S04]  /*0d70*/  IMAD.WIDE.U32 R10, P0, R13, R25, R8 ;  /* 0x000000190d0a7225 */ /* 0x000fc80007800008 */
[----:B------:R-:W-:-:S04]  /*0d80*/  IMAD.WIDE.U32 R8, R13, R24, RZ ;  /* 0x000000180d087225 */ /* 0x000fc800078e00ff */
[----:B------:R-:W-:Y:S01]  /*0d90*/  IMAD.X R13, RZ, RZ, RZ, P0 ;  /* 0x000000ffff0d7224 */ /* 0x000fe200000e06ff */
[----:B------:R-:W-:Y:S01]  /*0da0*/  IADD3 RZ, P0, R9, R10, RZ ;  /* 0x0000000a09ff7210 */ /* 0x000fe20007f1e0ff */
[----:B------:R-:W-:-:S04]  /*0db0*/  IMAD.MOV.U32 R12, RZ, RZ, R11 ;  /* 0x000000ffff0c7224 */ /* 0x000fc800078e000b */
[----:B------:R-:W-:-:S08]  /*0dc0*/  IMAD.WIDE.U32.X R8, R15, R25, R12, P0 ;  /* 0x000000190f087225 */ /* 0x000fd000000e040c */
.L_x_10:
[----:B------:R-:W0:Y:S01]  /*0dd0*/  LDC.64 R24, c[0x0][0x640] ;  /* 0x00019000ff187b82 */ /* 0x000e220000000a00 */
[-CC-:B------:R-:W-:Y:S01]  /*0de0*/  SHF.R.U64 R105, R8, R0.reuse, R9.reuse ;  /* 0x0000000008697219 */ /* 0x180fe20000001209 */
[----:B------:R-:W-:Y:S01]  /*0df0*/  IMAD R30, R7, R21, R4 ;  /* 0x00000015071e7224 */ /* 0x000fe200078e0204 */
[----:B------:R-:W-:Y:S01]  /*0e00*/  SHF.R.U32.HI R0, RZ, R0, R9 ;  /* 0x00000000ff007219 */ /* 0x000fe20000011609 */
[----:B------:R-:W-:Y:S01]  /*0e10*/  IMAD.MOV.U32 R21, RZ, RZ, 0x1 ;  /* 0x00000001ff157424 */ /* 0x000fe200078e00ff */
[----:B------:R-:W-:-:S03]  /*0e20*/  IADD3 R5, P0, RZ, -R105, RZ ;  /* 0x80000069ff057210 */ /* 0x000fc60007f1e0ff */
[----:B------:R-:W1:Y:S02]  /*0e30*/  LDC R6, c[0x0][0x618] ;  /* 0x00018600ff067b82 */ /* 0x000e640000000800 */
[----:B------:R-:W-:-:S04]  /*0e40*/  IMAD.X R9, RZ, RZ, ~R0, P0 ;  /* 0x000000ffff097224 */ /* 0x000fc800000e0e00 */
[-C--:B------:R-:W-:Y:S02]  /*0e50*/  IMAD R0, R9, R26.reuse, RZ ;  /* 0x0000001a09007224 */ /* 0x080fe400078e02ff */
[----:B------:R-:W2:Y:S01]  /*0e60*/  LDC R11, c[0x0][0x608] ;  /* 0x00018200ff0b7b82 */ /* 0x000ea20000000800 */
[----:B------:R-:W-:-:S04]  /*0e70*/  IMAD.WIDE.U32 R8, R5, R26, R16 ;  /* 0x0000001a05087225 */ /* 0x000fc800078e0010 */
[----:B------:R-:W-:-:S03]  /*0e80*/  IMAD R5, R5, R27, R0 ;  /* 0x0000001b05057224 */ /* 0x000fc600078e0200 */
[----:B------:R-:W3:Y:S01]  /*0e90*/  LDC R12, c[0x0][0x658] ;  /* 0x00019600ff0c7b82 */ /* 0x000ee20000000800 */
[----:B0-----:R-:W-:Y:S01]  /*0ea0*/  ISETP.NE.U32.AND P0, PT, R24, RZ, PT ;  /* 0x000000ff1800720c */ /* 0x001fe20003f05070 */
[----:B------:R-:W-:Y:S02]  /*0eb0*/  IMAD.IADD R5, R9, 0x1, R5 ;  /* 0x0000000109057824 */ /* 0x000fe400078e0205 */
[----:B------:R-:W-:Y:S01]  /*0ec0*/  IMAD.MOV.U32 R9, RZ, RZ, -0x1 ;  /* 0xffffffffff097424 */ /* 0x000fe200078e00ff */
[----:B------:R-:W-:-:S03]  /*0ed0*/  ISETP.NE.AND.EX P0, PT, R25, RZ, PT, P0 ;  /* 0x000000ff1900720c */ /* 0x000fc60003f05300 */
[----:B------:R-:W0:Y:S01]  /*0ee0*/  LDC R15, c[0x0][0x600] ;  /* 0x00018000ff0f7b82 */ /* 0x000e220000000800 */
[-CC-:B-1----:R-:W-:Y:S02]  /*0ef0*/  SHF.R.U64 R13, R8, R6.reuse, R5.reuse ;  /* 0x00000006080d7219 */ /* 0x182fe40000001205 */
[----:B------:R-:W-:-:S05]  /*0f00*/  SHF.R.U32.HI R0, RZ, R6, R5 ;  /* 0x00000006ff007219 */ /* 0x000fca0000011605 */
[----:B------:R-:W1:Y:S01]  /*0f10*/  LDC R14, c[0x0][0x648] ;  /* 0x00019200ff0e7b82 */ /* 0x000e620000000800 */
[-CC-:B--2---:R-:W-:Y:S02]  /*0f20*/  SHF.R.U64 R27, R13, R11.reuse, R0.reuse ;  /* 0x0000000b0d1b7219 */ /* 0x184fe40000001200 */
[----:B------:R-:W-:-:S05]  /*0f30*/  SHF.R.U32.HI R5, RZ, R11, R0 ;  /* 0x0000000bff057219 */ /* 0x000fca0000011600 */
[----:B------:R-:W2:Y:S01]  /*0f40*/  LDC R20, c[0x0][0x638] ;  /* 0x00018e00ff147b82 */ /* 0x000ea20000000800 */
[-CC-:B---3--:R-:W-:Y:S02]  /*0f50*/  SHF.R.U64 R28, R27, R12.reuse, R5.reuse ;  /* 0x0000000c1b1c7219 */ /* 0x188fe40000001205 */
[-C--:B------:R-:W-:Y:S02]  /*0f60*/  SHF.L.U32 R0, R9, R12.reuse, RZ ;  /* 0x0000000c09007219 */ /* 0x080fe400000006ff */
[----:B------:R-:W-:Y:S01]  /*0f70*/  SHF.R.U32.HI R5, RZ, R12, R5 ;  /* 0x0000000cff057219 */ /* 0x000fe20000011605 */
[----:B------:R-:W-:Y:S01]  /*0f80*/  IMAD.MOV.U32 R4, RZ, RZ, R28 ;  /* 0x000000ffff047224 */ /* 0x000fe200078e001c */
[----:B------:R-:W-:Y:S01]  /*0f90*/  LOP3.LUT R10, RZ, R0, RZ, 0x33, !PT ;  /* 0x00000000ff0a7212 */ /* 0x000fe200078e33ff */
[----:B------:R-:W3:Y:S01]  /*0fa0*/  LDC R26, c[0x0][0x610] ;  /* 0x00018400ff1a7b82 */ /* 0x000ee20000000800 */
[----:B------:R-:W-:Y:S05]  /*0fb0*/  @!P0 BRA `(.L_x_11) ;  /* 0x0000000000288947 */ /* 0x000fea0003800000 */
[----:B------:R-:W4:Y:S02]  /*0fc0*/  LDC R9, c[0x0][0x64c] ;  /* 0x00019300ff097b82 */ /* 0x000f240000000800 */
[----:B----4-:R-:W-:-:S05]  /*0fd0*/  IADD3 R9, P0, R28, R9, RZ ;  /* 0x000000091c097210 */ /* 0x010fca0007f1e0ff */
        /* <DEDUP_REMOVED lines=8> */
.L_x_11:
[----:B-1----:R-:W-:Y:S01]  /*1060*/  SHF.R.U64 R4, R4, R14, R5 ;  /* 0x0000000e04047219 */ /* 0x002fe20000001205 */
[----:B0-----:R-:W-:Y:S01]  /*1070*/  VIADD R6, R15, 0xffffffff ;  /* 0xffffffff0f067836 */ /* 0x001fe20000000000 */
[----:B------:R-:W-:Y:S02]  /*1080*/  SHF.L.U32 R0, R21, R12, RZ ;  /* 0x0000000c15007219 */ /* 0x000fe400000006ff */
[----:B------:R-:W-:Y:S01]  /*1090*/  LOP3.LUT R5, R27, R10, RZ, 0xc0, !PT ;  /* 0x0000000a1b057212 */ /* 0x000fe200078ec0ff */
[----:B------:R-:W-:Y:S01]  /*10a0*/  IMAD.MOV R7, RZ, RZ, -R4 ;  /* 0x000000ffff077224 */ /* 0x000fe200078e0a04 */
[----:B------:R-:W-:Y:S02]  /*10b0*/  SEL R3, R3, R30, !P1 ;  /* 0x0000001e03037207 */ /* 0x000fe40004800000 */
[----:B------:R-:W-:Y:S01]  /*10c0*/  LOP3.LUT R6, R13, R6, RZ, 0xc0, !PT ;  /* 0x000000060d067212 */ /* 0x000fe200078ec0ff */
[----:B------:R-:W-:Y:S02]  /*10d0*/  IMAD R4, R0, R4, R5 ;  /* 0x0000000400047224 */ /* 0x000fe400078e0205 */
[----:B--2---:R-:W-:-:S02]  /*10e0*/  IMAD R0, R7, R20, R28 ;  /* 0x0000001407007224 */ /* 0x004fc400078e021c */
[----:B---3--:R-:W-:Y:S02]  /*10f0*/  IMAD R3, R4, R26, R3 ;  /* 0x0000001a04037224 */ /* 0x008fe400078e0203 */
[----:B------:R-:W-:Y:S02]  /*1100*/  IMAD.MOV.U32 R5, RZ, RZ, 0x1 ;  /* 0x00000001ff057424 */ /* 0x000fe400078e00ff */
[----:B------:R-:W-:-:S03]  /*1110*/  IMAD R4, R0, R15, R6 ;  /* 0x0000000f00047224 */ /* 0x000fc600078e0206 */
[----:B------:R-:W-:Y:S02]  /*1120*/  PRMT R0, R5, 0x7610, R0 ;  /* 0x0000761005007816 */ /* 0x000fe40000000000 */
[----:B------:R-:W-:Y:S02]  /*1130*/  SEL R108, R4, R3, !P1 ;  /* 0x00000003046c7207 */ /* 0x000fe40004800000 */
[----:B------:R-:W-:-:S07]  /*1140*/  SEL R107, R3, R4, !P1 ;  /* 0x00000004036b7207 */ /* 0x000fce0004800000 */
.L_x_9:
[----:B------:R-:W-:-:S08]  /*1150*/  NOP ;  /* 0x0000000000007918 */ /* 0x000fd00000000000 */
[----:B------:R-:W0:Y:S02]  /*1160*/  USETMAXREG.TRY_ALLOC.CTAPOOL UP0, 0xe8 ;  /* 0x000000e8000079c8 */ /* 0x000e240008000600 */
[----:B0-----:R-:W-:-:S13]  /*1170*/  PLOP3.LUT P0, PT, PT, PT, UP0, 0x80, 0x0 ;  /* 0x000000000000781c */ /* 0x001fda0003f0f008 */
[----:B------:R-:W-:Y:S05]  /*1180*/  @!P0 BRA `(.L_x_9) ;  /* 0xfffffffc00f08947 */ /* 0x000fea000383ffff */
[----:B------:R-:W-:Y:S01]  /*1190*/  ULDC.64 UR4, c[0x0][0x598] ;  /* 0x0001660000047ab9 */ /* 0x000fe20000000a00 */
[----:B------:R-:W-:Y:S01]  /*11a0*/  ULDC.64 UR36, c[0x0][0x208] ;  /* 0x0000820000247ab9 */ /* 0x000fe20000000a00 */
[----:B------:R-:W-:-:S04]  /*11b0*/  ISETP.NE.U32.AND P0, PT, RZ, UR4, PT ;  /* 0x00000004ff007c0c */ /* 0x000fc8000bf05070 */
[----:B------:R-:W-:-:S13]  /*11c0*/  ISETP.NE.AND.EX P0, PT, RZ, UR5, PT, P0 ;  /* 0x00000005ff007c0c */ /* 0x000fda000bf05300 */
[----:B------:R-:W-:Y:S05]  /*11d0*/  @!P0 BRA `(.L_x_12) ;  /* 0x00000000001c8947 */ /* 0x000fea0003800000 */
[----:B------:R-:W0:Y:S02]  /*11e0*/  LDC.64 R4, c[0x0][0x598] ;  /* 0x00016600ff047b82 */ /* 0x000e240000000a00 */
[----:B0-----:R-:W2:Y:S02]  /*11f0*/  LDG.E.64 R4, desc[UR36][R4.64] ;  /* 0x0000002404047981 */ /* 0x001ea4000c1e1b00 */
[----:B--2---:R-:W-:-:S04]  /*1200*/  ISETP.NE.U32.AND P0, PT, R4, RZ, PT ;  /* 0x000000ff0400720c */ /* 0x004fc80003f05070 */
[----:B------:R-:W-:-:S13]  /*1210*/  ISETP.NE.AND.EX P0, PT, R5, RZ, PT, P0 ;  /* 0x000000ff0500720c */ /* 0x000fda0003f05300 */
[----:B------:R-:W-:Y:S05]  /*1220*/  @!P0 BRA `(.L_x_12) ;  /* 0x0000000000088947 */ /* 0x000fea0003800000 */
[----:B------:R0:W5:Y:S01]  /*1230*/  LD.E R104, desc[UR36][R4.64] ;  /* 0x0000002404687980 */ /* 0x000162000c101900 */
[----:B------:R-:W-:Y:S05]  /*1240*/  BRA `(.L_x_13) ;  /* 0x0000000000247947 */ /* 0x000fea0003800000 */
.L_x_12:
[----:B------:R-:W-:Y:S02]  /*1250*/  ULDC.64 UR4, c[0x0][0x588] ;  /* 0x0001620000047ab9 */ /* 0x000fe40000000a00 */
[----:B------:R-:W-:-:S04]  /*1260*/  ISETP.NE.U32.AND P0, PT, RZ, UR4, PT ;  /* 0x00000004ff007c0c */ /* 0x000fc8000bf05070 */
[----:B------:R-:W-:-:S13]  /*1270*/  ISETP.NE.AND.EX P0, PT, RZ, UR5, PT, P0 ;  /* 0x00000005ff007c0c */ /* 0x000fda000bf05300 */
[----:B------:R-:W-:Y:S05]  /*1280*/  @!P0 BRA `(.L_x_14) ;  /* 0x00000000000c8947 */ /* 0x000fea0003800000 */
[----:B------:R-:W0:Y:S02]  /*1290*/  LDC.64 R4, c[0x0][0x588] ;  /* 0x00016200ff047b82 */ /* 0x000e240000000a00 */
[----:B0-----:R1:W5:Y:S01]  /*12a0*/  LDG.E R104, desc[UR36][R4.64] ;  /* 0x0000002404687981 */ /* 0x001362000c1e1900 */
[----:B------:R-:W-:Y:S05]  /*12b0*/  BRA `(.L_x_13) ;  /* 0x0000000000087947 */ /* 0x000fea0003800000 */
.L_x_14:
[----:B------:R-:W-:Y:S02]  /*12c0*/  ULDC UR4, c[0x0][0x580] ;  /* 0x0001600000047ab9 */ /* 0x000fe40000000800 */
[----:B------:R-:W-:-:S07]  /*12d0*/  IMAD.U32 R104, RZ, RZ, UR4 ;  /* 0x00000004ff687e24 */ /* 0x000fce000f8e00ff */
.L_x_13:
[----:B------:R-:W-:Y:S02]  /*12e0*/  ULDC.64 UR4, c[0x0][0x5a0] ;  /* 0x0001680000047ab9 */ /* 0x000fe40000000a00 */
[----:B------:R-:W-:-:S04]  /*12f0*/  ISETP.NE.U32.AND P0, PT, RZ, UR4, PT ;  /* 0x00000004ff007c0c */ /* 0x000fc8000bf05070 */
[----:B------:R-:W-:-:S13]  /*1300*/  ISETP.NE.AND.EX P0, PT, RZ, UR5, PT, P0 ;  /* 0x00000005ff007c0c */ /* 0x000fda000bf05300 */
[----:B------:R-:W-:Y:S05]  /*1310*/  @!P0 BRA `(.L_x_15) ;  /* 0x00000000001c8947 */ /* 0x000fea0003800000 */
[----:B01----:R-:W0:Y:S02]  /*1320*/  LDC.64 R4, c[0x0][0x5a0] ;  /* 0x00016800ff047b82 */ /* 0x003e240000000a00 */
[----:B0-----:R-:W2:Y:S02]  /*1330*/  LDG.E.64 R4, desc[UR36][R4.64] ;  /* 0x0000002404047981 */ /* 0x001ea4000c1e1b00 */
[----:B--2---:R-:W-:-:S04]  /*1340*/  ISETP.NE.U32.AND P0, PT, R4, RZ, PT ;  /* 0x000000ff0400720c */ /* 0x004fc80003f05070 */
[----:B------:R-:W-:-:S13]  /*1350*/  ISETP.NE.AND.EX P0, PT, R5, RZ, PT, P0 ;  /* 0x000000ff0500720c */ /* 0x000fda0003f05300 */
[----:B------:R-:W-:Y:S05]  /*1360*/  @!P0 BRA `(.L_x_15) ;  /* 0x0000000000088947 */ /* 0x000fea0003800000 */
[----:B------:R0:W5:Y:S01]  /*1370*/  LD.E R106, desc[UR36][R4.64] ;  /* 0x00000024046a7980 */ /* 0x000162000c101900 */
[----:B------:R-:W-:Y:S05]  /*1380*/  BRA `(.L_x_16) ;  /* 0x0000000000247947 */ /* 0x000fea0003800000 */
.L_x_15:
[----:B------:R-:W-:Y:S02]  /*1390*/  ULDC.64 UR4, c[0x0][0x590] ;  /* 0x0001640000047ab9 */ /* 0x000fe40000000a00 */
[----:B------:R-:W-:-:S04]  /*13a0*/  ISETP.NE.U32.AND P0, PT, RZ, UR4, PT ;  /* 0x00000004ff007c0c */ /* 0x000fc8000bf05070 */
[----:B------:R-:W-:-:S13]  /*13b0*/  ISETP.NE.AND.EX P0, PT, RZ, UR5, PT, P0 ;  /* 0x00000005ff007c0c */ /* 0x000fda000bf05300 */
[----:B------:R-:W-:Y:S05]  /*13c0*/  @!P0 BRA `(.L_x_17) ;  /* 0x00000000000c8947 */ /* 0x000fea0003800000 */
[----:B01----:R-:W0:Y:S02]  /*13d0*/  LDC.64 R4, c[0x0][0x590] ;  /* 0x00016400ff047b82 */ /* 0x003e240000000a00 */
[----:B0-----:R1:W5:Y:S01]  /*13e0*/  LDG.E R106, desc[UR36][R4.64] ;  /* 0x00000024046a7981 */ /* 0x001362000c1e1900 */
[----:B------:R-:W-:Y:S05]  /*13f0*/  BRA `(.L_x_16) ;  /* 0x0000000000087947 */ /* 0x000fea0003800000 */
.L_x_17:
[----:B------:R-:W-:Y:S02]  /*1400*/  ULDC UR4, c[0x0][0x584] ;  /* 0x0001610000047ab9 */ /* 0x000fe40000000800 */
[----:B------:R-:W-:-:S07]  /*1410*/  IMAD.U32 R106, RZ, RZ, UR4 ;  /* 0x00000004ff6a7e24 */ /* 0x000fce000f8e00ff */
.L_x_16:
[----:B------:R-:W-:-:S13]  /*1420*/  LOP3.LUT P0, RZ, R0, 0xff, RZ, 0xc0, !PT ;  /* 0x000000ff00ff7812 */ /* 0x000fda000780c0ff */
[----:B------:R-:W-:Y:S05]  /*1430*/  @!P0 EXIT ;  /* 0x000000000000894d */ /* 0x000fea0003800000 */
[----:B------:R-:W-:Y:S01]  /*1440*/  ULDC UR4, c[0x0][0x28c] ;  /* 0x0000a30000047ab9 */ /* 0x000fe20000000800 */
[----:B------:R-:W-:Y:S01]  /*1450*/  LOP3.LUT R112, R19, 0x1, RZ, 0xfc, !PT ;  /* 0x0000000113707812 */ /* 0x000fe200078efcff */
[----:B------:R-:W-:Y:S01]  /*1460*/  UIADD3 UR4, UR4, 0xf, URZ ;  /* 0x0000000f04047890 */ /* 0x000fe2000fffe03f */
[----:B------:R-:W-:Y:S01]  /*1470*/  UMOV UR38, URZ ;  /* 0x0000003f00267c82 */ /* 0x000fe20008000000 */
[----:B------:R-:W-:Y:S02]  /*1480*/  UMOV UR39, URZ ;  /* 0x0000003f00277c82 */ /* 0x000fe40008000000 */
[----:B------:R-:W-:-:S04]  /*1490*/  USHF.R.S32.HI UR5, URZ, 0x1f, UR4 ;  /* 0x0000001f3f057899 */ /* 0x000fc80008011404 */
[----:B------:R-:W-:-:S04]  /*14a0*/  ULEA.HI UR5, UR5, UR4, URZ, 0x4 ;  /* 0x0000000405057291 */ /* 0x000fc8000f8f203f */
[----:B------:R-:W-:-:S12]  /*14b0*/  USHF.R.S32.HI UR40, URZ, 0x4, UR5 ;  /* 0x000000043f287899 */ /* 0x000fd80008011405 */
.L_x_195:
[----:B------:R-:W-:Y:S01]  /*14c0*/  LOP3.LUT R0, R18, 0x80, RZ, 0xc0, !PT ;  /* 0x0000008012007812 */ /* 0x000fe200078ec0ff */
[----:B--2---:R-:W2:Y:S01]  /*14d0*/  S2UR UR6, SR_CgaCtaId ;  /* 0x00000000000679c3 */ /* 0x004ea20000008800 */
[----:B------:R-:W-:Y:S02]  /*14e0*/  UMOV UR41, 0x400 ;  /* 0x0000040000297882 */ /* 0x000fe40000000000 */
[----:B------:R-:W-:-:S06]  /*14f0*/  SHF.R.U32.HI R0, RZ, 0x7, R0 ;  /* 0x00000007ff007819 */ /* 0x000fcc0000011600 */
[----:B---3--:R-:W3:Y:S01]  /*1500*/  SHFL.IDX PT, R0, R0, RZ, 0x1f ;  /* 0x00001fff00007589 */ /* 0x008ee200000e0000 */
[----:B--2---:R-:W-:Y:S01]  /*1510*/  ULEA UR41, UR6, UR41, 0x18 ;  /* 0x0000002906297291 */ /* 0x004fe2000f8ec03f */
[----:B---3--:R-:W-:-:S13]  /*1520*/  R2UR UR4, R0 ;  /* 0x00000000000472ca */ /* 0x008fda00000e0000 */
[----:B------:R-:W-:-:S04]  /*1530*/  ULEA.HI UR5, UR4, UR4, URZ, 0x1 ;  /* 0x0000000404057291 */ /* 0x000fc8000f8f083f */
[----:B------:R-:W-:-:S04]  /*1540*/  ULOP3.LUT UR5, UR5, 0x1ffffe, URZ, 0xc0, !UPT ;  /* 0x001ffffe05057892 */ /* 0x000fc8000f8ec03f */
[----:B------:R-:W-:-:S03]  /*1550*/  UIADD3 UR5, UR4, -UR5, URZ ;  /* 0x8000000504057290 */ /* 0x000fc6000fffe03f */
[----:B------:R-:W-:Y:S01]  /*1560*/  ULDC UR4, c[0x0][0x28c] ;  /* 0x0000a30000047ab9 */ /* 0x000fe20000000800 */
[----:B------:R-:W-:Y:S01]  /*1570*/  ULEA UR5, UR5, UR41, 0xb ;  /* 0x0000002905057291 */ /* 0x000fe2000f8e583f */
[----:B------:R-:W-:-:S03]  /*1580*/  ISETP.LT.AND P0, PT, RZ, UR4, PT ;  /* 0x00000004ff007c0c */ /* 0x000fc6000bf01270 */
[----:B------:R-:W-:-:S04]  /*1590*/  UIADD3 UR5, UR5, 0x280, URZ ;  /* 0x0000028005057890 */ /* 0x000fc8000fffe03f */
[----:B------:R-:W-:-:S04]  /*15a0*/  USHF.R.U32.HI UR5, URZ, 0x4, UR5 ;  /* 0x000000043f057899 */ /* 0x000fc80008011605 */
[----:B------:R-:W-:Y:S02]  /*15b0*/  ULOP3.LUT UR42, UR5, 0x3fff, URZ, 0xc0, !UPT ;  /* 0x00003fff052a7892 */ /* 0x000fe4000f8ec03f */
[----:B-1--45:R-:W-:Y:S10]  /*15c0*/  @P0 BRA `(.L_x_18) ;  /* 0x0000000000400947 */ /* 0x032ff40003800000 */
[----:B------:R-:W-:Y:S01]  /*15d0*/  MOV R0, 0x0 ;  /* 0x0000000000007802 */ /* 0x000fe20000000f00 */
[----:B------:R-:W-:Y:S01]  /*15e0*/  ULDC.64 UR4, c[0x4][0x68] ;  /* 0x01001a0000047ab9 */ /* 0x000fe20000000a00 */
[----:B------:R-:W-:Y:S01]  /*15f0*/  ULDC.64 UR6, c[0x4][0x8] ;  /* 0x0100020000067ab9 */ /* 0x000fe20000000a00 */
[----:B01----:R-:W-:Y:S01]  /*1600*/  IMAD.U32 R4, RZ, RZ, UR4 ;  /* 0x00000004ff047e24 */ /* 0x003fe2000f8e00ff */
[----:B------:R0:W1:Y:S01]  /*1610*/  LDC.64 R14, c[0x4][R0] ;  /* 0x01000000000e7b82 */ /* 0x0000620000000a00 */
[----:B------:R-:W-:Y:S01]  /*1620*/  IMAD.U32 R5, RZ, RZ, UR5 ;  /* 0x00000005ff057e24 */ /* 0x000fe2000f8e00ff */
[----:B------:R-:W-:Y:S01]  /*1630*/  ULDC.64 UR4, c[0x4][0x70] ;  /* 0x01001c0000047ab9 */ /* 0x000fe20000000a00 */
[----:B------:R-:W-:Y:S02]  /*1640*/  IMAD.U32 R10, RZ, RZ, UR6 ;  /* 0x00000006ff0a7e24 */ /* 0x000fe4000f8e00ff */
[----:B------:R-:W-:Y:S02]  /*1650*/  IMAD.U32 R6, RZ, RZ, UR4 ;  /* 0x00000004ff067e24 */ /* 0x000fe4000f8e00ff */
[----:B------:R-:W-:-:S02]  /*1660*/  IMAD.U32 R7, RZ, RZ, UR5 ;  /* 0x00000005ff077e24 */ /* 0x000fc4000f8e00ff */
[----:B------:R-:W-:Y:S02]  /*1670*/  IMAD.U32 R11, RZ, RZ, UR7 ;  /* 0x00000007ff0b7e24 */ /* 0x000fe4000f8e00ff */
[----:B------:R-:W-:Y:S02]  /*1680*/  IMAD.MOV.U32 R8, RZ, RZ, 0x1e1 ;  /* 0x000001e1ff087424 */ /* 0x000fe400078e00ff */
[----:B------:R-:W-:Y:S02]  /*1690*/  IMAD.MOV.U32 R12, RZ, RZ, 0x1 ;  /* 0x00000001ff0c7424 */ /* 0x000fe400078e00ff */
[----:B0-----:R-:W-:-:S07]  /*16a0*/  IMAD.MOV.U32 R13, RZ, RZ, RZ ;  /* 0x000000ffff0d7224 */ /* 0x001fce00078e00ff */
[----:B------:R-:W-:-:S07]  /*16b0*/  LEPC R20, `(.L_x_18) ;  /* 0x000000001014794e */ /* 0x000fce0000000000 */
[----:B-1---5:R-:W-:Y:S05]  /*16c0*/  CALL.ABS.NOINC R14 ;  /* 0x000000000e007343 */ /* 0x022fea0003c00000 */
.L_x_18:
[----:B------:R-:W-:-:S13]  /*16d0*/  ISETP.NE.AND P0, PT, R112, 0x3, PT ;  /* 0x000000037000780c */ /* 0x000fda0003f05270 */
[----:B------:R-:W-:Y:S05]  /*16e0*/  @!P0 BRA `(.L_x_19) ;  /* 0x0000000000048947 */ /* 0x000fea0003800000 */
[----:B------:R-:W-:Y:S01]  /*16f0*/  BPT.TRAP 0x1 ;  /* 0x000000040000795c */ /* 0x000fe20000300000 */
.L_x_19:
[----:B------:R-:W-:Y:S02]  /*1700*/  IMAD.U32 R3, RZ, RZ, UR39 ;  /* 0x00000027ff037e24 */ /* 0x000fe4000f8e00ff */
[----:B------:R-:W-:-:S03]  /*1710*/  IMAD.U32 R0, RZ, RZ, UR38 ;  /* 0x00000026ff007e24 */ /* 0x000fc6000f8e00ff */
[----:B------:R-:W-:Y:S02]  /*1720*/  LEA R3, R3, UR41, 0x3 ;  /* 0x0000002903037c11 */ /* 0x000fe4000f8e18ff */
[----:B------:R-:W-:-:S04]  /*1730*/  SHF.L.U32 R0, R0, 0x1f, RZ ;  /* 0x0000001f00007819 */ /* 0x000fc800000006ff */
[----:B------:R2:W3:Y:S01]  /*1740*/  SYNCS.PHASECHK.TRANS64.TRYWAIT P1, [R3+URZ], R0 ;  /* 0x00000000030075a7 */ /* 0x0004e2000802017f */
[----:B------:R-:W-:Y:S05]  /*1750*/  @!P0 BRA `(.L_x_20) ;  /* 0x0000000000048947 */ /* 0x000fea0003800000 */
[----:B------:R-:W-:Y:S01]  /*1760*/  BPT.TRAP 0x1 ;  /* 0x000000040000795c */ /* 0x000fe20000300000 */
.L_x_20:
[----:B---3--:R-:W-:Y:S05]  /*1770*/  @P1 BRA `(.L_x_21) ;  /* 0x0000000000081947 */ /* 0x008fea0003800000 */
[----:B------:R-:W3:Y:S02]  /*1780*/  SYNCS.PHASECHK.TRANS64.TRYWAIT P1, [R3+URZ], R0 ;  /* 0x00000000030075a7 */ /* 0x000ee4000802017f */
[----:B---3--:R-:W-:Y:S05]  /*1790*/  @!P1 BRA `(.L_x_22) ;  /* 0x0000008000a49947 */ /* 0x008fea0003800000 */
.L_x_21:
[----:B------:R-:W-:-:S04]  /*17a0*/  UISETP.LT.AND UP0, UPT, UR40, 0x1, UPT ;  /* 0x000000012800788c */ /* 0x000fc8000bf01270 */
[----:B------:R-:W-:-:S06]  /*17b0*/  USEL UR4, UR40, 0x1, UP0 ;  /* 0x0000000128047887 */ /* 0x000fcc0008000000 */
[----:B--23--:R-:W-:Y:S01]  /*17c0*/  IMAD.U32 R0, RZ, RZ, UR4 ;  /* 0x00000004ff007e24 */ /* 0x00cfe2000f8e00ff */
[----:B------:R-:W-:Y:S05]  /*17d0*/  WARPSYNC.ALL ;  /* 0x0000000000007948 */ /* 0x000fea0003800000 */
[----:B------:R-:W-:-:S04]  /*17e0*/  IADD3 R0, -R0, UR40, RZ ;  /* 0x0000002800007c10 */ /* 0x000fc8000fffe1ff */
[----:B------:R-:W-:Y:S01]  /*17f0*/  ISETP.GE.AND P1, PT, R0, 0x1, PT ;  /* 0x000000010000780c */ /* 0x000fe20003f26270 */
[----:B------:R-:W-:Y:S01]  /*1800*/  UIADD3 UR4, UR41, 0x19280, URZ ;  /* 0x0001928029047890 */ /* 0x000fe2000fffe03f */
[----:B------:R-:W-:Y:S01]  /*1810*/  WARPGROUP.ARRIVE ;  /* 0x00000000000079c5 */ /* 0x000fe20000000000 */
[----:B------:R-:W-:Y:S01]  /*1820*/  UMOV UR9, 0xc0000010 ;  /* 0xc000001000097882 */ /* 0x000fe20000000000 */
[----:B------:R-:W-:Y:S01]  /*1830*/  UMOV UR11, 0xc0000010 ;  /* 0xc0000010000b7882 */ /* 0x000fe20000000000 */
[----:B------:R-:W-:Y:S02]  /*1840*/  USHF.R.U32.HI UR5, URZ, 0x4, UR4 ;  /* 0x000000043f057899 */ /* 0x000fe40008011604 */
[----:B------:R-:W-:Y:S02]  /*1850*/  ULOP3.LUT UR4, UR42, 0x10000, URZ, 0xfc, !UPT ;  /* 0x000100002a047892 */ /* 0x000fe4000f8efc3f */
[----:B------:R-:W-:Y:S02]  /*1860*/  ULOP3.LUT UR5, UR5, 0x3fff, URZ, 0xc0, !UPT ;  /* 0x00003fff05057892 */ /* 0x000fe4000f8ec03f */
[----:B------:R-:W-:-:S02]  /*1870*/  ULEA UR8, UR39, UR4, 0x8 ;  /* 0x0000000427087291 */ /* 0x000fc4000f8e403f */
[----:B------:R-:W-:Y:S01]  /*1880*/  ULOP3.LUT UR5, UR5, 0x10000, URZ, 0xfc, !UPT ;  /* 0x0001000005057892 */ /* 0x000fe2000f8efc3f */
[----:B------:R-:W-:Y:S01]  /*1890*/  UMOV UR13, UR9 ;  /* 0x00000009000d7c82 */ /* 0x000fe20008000000 */
[----:B------:R-:W-:Y:S02]  /*18a0*/  UMOV UR15, 0xc0000010 ;  /* 0xc0000010000f7882 */ /* 0x000fe40000000000 */
[----:B------:R-:W-:Y:S01]  /*18b0*/  UIMAD UR6, UR39, 0x140, UR5 ;  /* 0x00000140270678a4 */ /* 0x000fe2000f8e0205 */
[----:B------:R-:W-:-:S03]  /*18c0*/  UMOV UR12, UR8 ;  /* 0x00000008000c7c82 */ /* 0x000fc60008000000 */
[----:B------:R-:W-:Y:S02]  /*18d0*/  UIADD3 UR7, UR6, 0x40, URZ ;  /* 0x0000004006077890 */ /* 0x000fe4000fffe03f */
[----:B------:R-:W-:Y:S02]  /*18e0*/  UIADD3 UR14, UR6, 0x80, URZ ;  /* 0x00000080060e7890 */ /* 0x000fe4000fffe03f */
[----:B------:R-:W-:Y:S01]  /*18f0*/  UMOV UR10, UR6 ;  /* 0x00000006000a7c82 */ /* 0x000fe20008000000 */
[----:B------:R-:W-:Y:S01]  /*1900*/  UIADD3 UR16, UR6, 0xc0, URZ ;  /* 0x000000c006107890 */ /* 0x000fe2000fffe03f */
[----:B------:R-:W-:Y:S01]  /*1910*/  HGMMA.64x32x16.F32 R88, gdesc[UR8], RZ, !UPT, gsb0 ;  /* 0x00600000085879f0 */ /* 0x000fe2000c0008ff */
[----:B------:R-:W-:Y:S01]  /*1920*/  UMOV UR10, UR7 ;  /* 0x00000007000a7c82 */ /* 0x000fe20008000000 */
[----:B------:R-:W-:Y:S01]  /*1930*/  UMOV UR11, 0xc0000010 ;  /* 0xc0000010000b7882 */ /* 0x000fe20000000000 */
[----:B------:R-:W-:Y:S01]  /*1940*/  UIADD3 UR6, UR6, 0x100, URZ ;  /* 0x0000010006067890 */ /* 0x000fe2000fffe03f */
[----:B------:R-:W-:-:S02]  /*1950*/  WARPGROUP.DEPBAR.LE gsb0, 0x0 ;  /* 0x00008000000079c5 */ /* 0x000fc40000010000 */
[----:B------:R-:W-:-:S06]  /*1960*/  WARPGROUP.ARRIVE ;  /* 0x00000000000079c5 */ /* 0x000fcc0000000000 */
[----:B------:R-:W-:Y:S01]  /*1970*/  HGMMA.64x32x16.F32 R72, gdesc[UR8], RZ, !UPT, gsb0 ;  /* 0x00600000084879f0 */ /* 0x000fe2000c0008ff */
[----:B------:R-:W-:Y:S01]  /*1980*/  UMOV UR10, UR16 ;  /* 0x00000010000a7c82 */ /* 0x000fe20008000000 */
[----:B------:R-:W-:Y:S01]  /*1990*/  UMOV UR11, 0xc0000010 ;  /* 0xc0000010000b7882 */ /* 0x000fe20000000000 */
[----:B------:R-:W-:Y:S02]  /*19a0*/  WARPGROUP.DEPBAR.LE gsb0, 0x0 ;  /* 0x00008000000079c5 */ /* 0x000fe40000010000 */
[----:B------:R-:W-:-:S06]  /*19b0*/  WARPGROUP.ARRIVE ;  /* 0x00000000000079c5 */ /* 0x000fcc0000000000 */
[----:B------:R-:W-:Y:S03]  /*19c0*/  HGMMA.64x32x16.F32 R56, gdesc[UR12], RZ, !UPT, gsb0 ;  /* 0x006000000c3879f0 */ /* 0x000fe6000c0008ff */
[----:B------:R-:W-:Y:S02]  /*19d0*/  WARPGROUP.DEPBAR.LE gsb0, 0x0 ;  /* 0x00008000000079c5 */ /* 0x000fe40000010000 */
        /* <DEDUP_REMOVED lines=8> */
[----:B------:R-:W-:Y:S05]  /*1a60*/  @!P1 BRA `(.L_x_23) ;  /* 0x00000004001c9947 */ /* 0x000fea0003800000 */
[----:B------:R-:W-:Y:S01]  /*1a70*/  UIADD3 UR6, UR39, 0x1, URZ ;  /* 0x0000000127067890 */ /* 0x000fe2000fffe03f */
[----:B------:R-:W-:Y:S02]  /*1a80*/  IMAD.MOV.U32 R3, RZ, RZ, R0 ;  /* 0x000000ffff037224 */ /* 0x000fe400078e0000 */
[----:B01----:R-:W-:Y:S01]  /*1a90*/  IMAD.U32 R4, RZ, RZ, UR39 ;  /* 0x00000027ff047e24 */ /* 0x003fe2000f8e00ff */
[----:B------:R-:W-:-:S04]  /*1aa0*/  UISETP.NE.AND UP0, UPT, UR6, 0x19, UPT ;  /* 0x000000190600788c */ /* 0x000fc8000bf05270 */
[----:B------:R-:W-:Y:S02]  /*1ab0*/  USEL UR7, URZ, 0x1, UP0 ;  /* 0x000000013f077887 */ /* 0x000fe40008000000 */
[----:B------:R-:W-:Y:S02]  /*1ac0*/  USEL UR6, UR6, URZ, UP0 ;  /* 0x0000003f06067287 */ /* 0x000fe40008000000 */
[----:B------:R-:W-:-:S06]  /*1ad0*/  ULOP3.LUT UR7, UR38, UR7, URZ, 0x3c, !UPT ;  /* 0x0000000726077292 */ /* 0x000fcc000f8e3c3f */
[----:B------:R-:W-:-:S07]  /*1ae0*/  IMAD.U32 R7, RZ, RZ, UR7 ;  /* 0x00000007ff077e24 */ /* 0x000fce000f8e00ff */
.L_x_30:
[----:B------:R-:W-:Y:S05]  /*1af0*/  @!P0 BRA `(.L_x_24) ;  /* 0x0000000000048947 */ /* 0x000fea0003800000 */
[----:B------:R-:W-:Y:S01]  /*1b00*/  BPT.TRAP 0x1 ;  /* 0x000000040000795c */ /* 0x000fe20000300000 */
.L_x_24:
[----:B------:R-:W-:Y:S01]  /*1b10*/  ULEA UR7, UR6, UR41, 0x3 ;  /* 0x0000002906077291 */ /* 0x000fe2000f8e183f */
[----:B------:R-:W-:-:S08]  /*1b20*/  SHF.L.U32 R5, R7, 0x1f, RZ ;  /* 0x0000001f07057819 */ /* 0x000fd000000006ff */
[----:B------:R0:W1:Y:S01]  /*1b30*/  SYNCS.PHASECHK.TRANS64.TRYWAIT P1, [UR7], R5 ;  /* 0x00000005ff0075a7 */ /* 0x0000620008020147 */
[----:B------:R-:W-:Y:S05]  /*1b40*/  @!P0 BRA `(.L_x_25) ;  /* 0x0000000000048947 */ /* 0x000fea0003800000 */
[----:B------:R-:W-:Y:S01]  /*1b50*/  BPT.TRAP 0x1 ;  /* 0x000000040000795c */ /* 0x000fe20000300000 */
.L_x_25:
[----:B-1----:R-:W-:Y:S05]  /*1b60*/  @P1 BRA `(.L_x_26) ;  /* 0x0000000000081947 */ /* 0x002fea0003800000 */
[----:B------:R-:W1:Y:S02]  /*1b70*/  SYNCS.PHASECHK.TRANS64.TRYWAIT P1, [UR7], R5 ;  /* 0x00000005ff0075a7 */ /* 0x000e640008020147 */
[----:B-1----:R-:W-:Y:S05]  /*1b80*/  @!P1 BRA `(.L_x_27) ;  /* 0x0000007c00bc9947 */ /* 0x002fea0003800000 */
.L_x_26:
[----:B------:R-:W-:Y:S01]  /*1b90*/  ULEA UR8, UR6, UR4, 0x8 ;  /* 0x0000000406087291 */ /* 0x000fe2000f8e403f */
[----:B------:R-:W-:Y:S01]  /*1ba0*/  WARPGROUP.ARRIVE ;  /* 0x00000000000079c5 */ /* 0x000fe20000000000 */
[----:B------:R-:W-:Y:S01]  /*1bb0*/  UIMAD UR7, UR6, 0x140, UR5 ;  /* 0x00000140060778a4 */ /* 0x000fe2000f8e0205 */
[----:B------:R-:W-:Y:S01]  /*1bc0*/  UMOV UR9, 0xc0000010 ;  /* 0xc000001000097882 */ /* 0x000fe20000000000 */
[----:B------:R-:W-:Y:S02]  /*1bd0*/  UMOV UR11, 0xc0000010 ;  /* 0xc0000010000b7882 */ /* 0x000fe40000000000 */
[----:B------:R-:W-:Y:S02]  /*1be0*/  UIADD3 UR12, UR7, 0x40, URZ ;  /* 0x00000040070c7890 */ /* 0x000fe4000fffe03f */
[----:B------:R-:W-:Y:S02]  /*1bf0*/  UIADD3 UR13, UR7, 0x80, URZ ;  /* 0x00000080070d7890 */ /* 0x000fe4000fffe03f */
[----:B------:R-:W-:Y:S01]  /*1c00*/  UMOV UR10, UR7 ;  /* 0x00000007000a7c82 */ /* 0x000fe20008000000 */
[----:B------:R-:W-:Y:S01]  /*1c10*/  UIADD3 UR14, UR7, 0xc0, URZ ;  /* 0x000000c0070e7890 */ /* 0x000fe2000fffe03f */
[----:B------:R-:W-:Y:S01]  /*1c20*/  HGMMA.64x32x16.F32 R88, gdesc[UR8], R88, gsb0 ;  /* 0x00600000085879f0 */ /* 0x000fe20008000858 */
[----:B------:R-:W-:Y:S01]  /*1c30*/  UMOV UR10, UR12 ;  /* 0x0000000c000a7c82 */ /* 0x000fe20008000000 */
[----:B------:R-:W-:Y:S01]  /*1c40*/  UMOV UR11, 0xc0000010 ;  /* 0xc0000010000b7882 */ /* 0x000fe20000000000 */
[----:B------:R-:W-:Y:S01]  /*1c50*/  UIADD3 UR7, UR7, 0x100, URZ ;  /* 0x0000010007077890 */ /* 0x000fe2000fffe03f */
[----:B------:R-:W-:-:S02]  /*1c60*/  WARPGROUP.DEPBAR.LE gsb0, 0x0 ;  /* 0x00008000000079c5 */ /* 0x000fc40000010000 */
[----:B------:R-:W-:-:S06]  /*1c70*/  WARPGROUP.ARRIVE ;  /* 0x00000000000079c5 */ /* 0x000fcc0000000000 */
[----:B------:R-:W-:Y:S01]  /*1c80*/  HGMMA.64x32x16.F32 R72, gdesc[UR8], R72, gsb0 ;  /* 0x00600000084879f0 */ /* 0x000fe20008000848 */
[----:B------:R-:W-:Y:S01]  /*1c90*/  UMOV UR10, UR13 ;  /* 0x0000000d000a7c82 */ /* 0x000fe20008000000 */
[----:B------:R-:W-:Y:S01]  /*1ca0*/  UMOV UR11, 0xc0000010 ;  /* 0xc0000010000b7882 */ /* 0x000fe20000000000 */
[----:B------:R-:W-:Y:S02]  /*1cb0*/  WARPGROUP.DEPBAR.LE gsb0, 0x0 ;  /* 0x00008000000079c5 */ /* 0x000fe40000010000 */
        /* <DEDUP_REMOVED lines=11> */
[----:B------:R-:W-:Y:S03]  /*1d70*/  HGMMA.64x32x16.F32 R24, gdesc[UR8], R24, gsb0 ;  /* 0x00600000081879f0 */ /* 0x000fe60008000818 */
[----:B------:R-:W-:Y:S02]  /*1d80*/  WARPGROUP.DEPBAR.LE gsb0, 0x0 ;  /* 0x00008000000079c5 */ /* 0x000fe40000010000 */
[----:B------:R-:W-:Y:S05]  /*1d90*/  @!P0 BRA `(.L_x_28) ;  /* 0x0000000000048947 */ /* 0x000fea0003800000 */
[----:B------:R-:W-:Y:S01]  /*1da0*/  BPT.TRAP 0x1 ;  /* 0x000000040000795c */ /* 0x000fe20000300000 */
.L_x_28:
[----:B------:R-:W-:-:S13]  /*1db0*/  ISETP.NE.AND P1, PT, R23, RZ, PT ;  /* 0x000000ff1700720c */ /* 0x000fda0003f25270 */
[----:B01----:R-:W-:-:S05]  /*1dc0*/  @P1 LEA R5, R4, UR41, 0x3 ;  /* 0x0000002904051c11 */ /* 0x003fca000f8e18ff */
[----:B------:R-:W-:-:S05]  /*1dd0*/  @P1 VIADD R5, R5, 0xc8 ;  /* 0x000000c805051836 */ /* 0x000fca0000000000 */
[----:B------:R-:W-:-:S04]  /*1de0*/  @P1 PRMT R5, R22, 0x654, R5 ;  /* 0x0000065416051816 */ /* 0x000fc80000000005 */
[----:B------:R0:W-:Y:S01]  /*1df0*/  @P1 SYNCS.ARRIVE.TRANS64.RED.A1T0 RZ, [R5+URZ], RZ ;  /* 0x000000ff05ff19a7 */ /* 0x0001e2000810043f */
[----:B------:R-:W-:-:S13]  /*1e00*/  ISETP.GT.U32.AND P1, PT, R19, 0x1, PT ;  /* 0x000000011300780c */ /* 0x000fda0003f24070 */
[----:B0-----:R-:W-:Y:S05]  /*1e10*/  @P1 BRA `(.L_x_29) ;  /* 0x0000000000041947 */ /* 0x001fea0003800000 */
[----:B------:R-:W-:Y:S01]  /*1e20*/  BPT.TRAP 0x1 ;  /* 0x000000040000795c */ /* 0x000fe20000300000 */
.L_x_29:
[----:B------:R-:W-:Y:S01]  /*1e30*/  UIADD3 UR6, UR6, 0x1, URZ ;  /* 0x0000000106067890 */ /* 0x000fe2000fffe03f */
[C---:B------:R-:W-:Y:S01]  /*1e40*/  ISETP.GT.AND P2, PT, R3.reuse, 0x1, PT ;  /* 0x000000010300780c */ /* 0x040fe20003f44270 */
[----:B------:R-:W-:Y:S02]  /*1e50*/  VIADD R4, R4, 0x1 ;  /* 0x0000000104047836 */ /* 0x000fe40000000000 */
[----:B------:R-:W-:Y:S01]  /*1e60*/  UISETP.NE.AND UP0, UPT, UR6, 0x19, UPT ;  /* 0x000000190600788c */ /* 0x000fe2000bf05270 */
[----:B------:R-:W-:Y:S02]  /*1e70*/  VIADD R3, R3, 0xffffffff ;  /* 0xffffffff03037836 */ /* 0x000fe40000000000 */
[C---:B------:R-:W-:Y:S01]  /*1e80*/  ISETP.NE.AND P1, PT, R4.reuse, 0x19, PT ;  /* 0x000000190400780c */ /* 0x040fe20003f25270 */
[----:B------:R-:W-:Y:S02]  /*1e90*/  USEL UR7, URZ, 0x1, UP0 ;  /* 0x000000013f077887 */ /* 0x000fe40008000000 */
[----:B------:R-:W-:Y:S01]  /*1ea0*/  USEL UR6, UR6, URZ, UP0 ;  /* 0x0000003f06067287 */ /* 0x000fe20008000000 */
[----:B------:R-:W-:-:S03]  /*1eb0*/  SEL R4, R4, RZ, P1 ;  /* 0x000000ff04047207 */ /* 0x000fc60000800000 */
[----:B------:R-:W-:Y:S01]  /*1ec0*/  LOP3.LUT R7, R7, UR7, RZ, 0x3c, !PT ;  /* 0x0000000707077c12 */ /* 0x000fe2000f8e3cff */
[----:B------:R-:W-:Y:S07]  /*1ed0*/  @P2 BRA `(.L_x_30) ;  /* 0xfffffffc00042947 */ /* 0x000fee000383ffff */
.L_x_23:
[----:B------:R-:W2:Y:S02]  /*1ee0*/  LDC R3, c[0x0][0x28c] ;  /* 0x0000a300ff037b82 */ /* 0x000ea40000000800 */
[----:B--2---:R-:W-:-:S13]  /*1ef0*/  ISETP.GE.AND P1, PT, R3, 0x1, PT ;  /* 0x000000010300780c */ /* 0x004fda0003f26270 */
[----:B------:R-:W-:Y:S05]  /*1f00*/  @!P1 BRA `(.L_x_31) ;  /* 0x0000000000389947 */ /* 0x000fea0003800000 */
[----:B------:R-:W-:Y:S05]  /*1f10*/  @!P0 BRA `(.L_x_32) ;  /* 0x0000000000048947 */ /* 0x000fea0003800000 */
[----:B------:R-:W-:Y:S01]  /*1f20*/  BPT.TRAP 0x1 ;  /* 0x000000040000795c */ /* 0x000fe20000300000 */
.L_x_32:
[----:B------:R-:W-:-:S13]  /*1f30*/  ISETP.NE.AND P0, PT, R23, RZ, PT ;  /* 0x000000ff1700720c */ /* 0x000fda0003f05270 */
[----:B------:R-:W-:-:S04]  /*1f40*/  @P0 VIADD R0, R0, UR39 ;  /* 0x0000002700000c36 */ /* 0x000fc80008000000 */
[----:B01----:R-:W-:-:S05]  /*1f50*/  @P0 IMAD.WIDE.U32 R4, R0, 0x51eb851f, RZ ;  /* 0x51eb851f00040825 */ /* 0x003fca00078e00ff */
[----:B------:R-:W-:-:S05]  /*1f60*/  @P0 SHF.R.U32.HI R5, RZ, 0x3, R5 ;  /* 0x00000003ff050819 */ /* 0x000fca0000011605 */
[----:B------:R-:W-:-:S05]  /*1f70*/  @P0 IMAD R0, R5, -0x19, R0 ;  /* 0xffffffe705000824 */ /* 0x000fca00078e0200 */
[----:B------:R-:W-:-:S05]  /*1f80*/  @P0 LEA R0, R0, UR41, 0x3 ;  /* 0x0000002900000c11 */ /* 0x000fca000f8e18ff */
[----:B------:R-:W-:-:S05]  /*1f90*/  @P0 VIADD R3, R0, 0xc8 ;  /* 0x000000c800030836 */ /* 0x000fca0000000000 */
[----:B------:R-:W-:-:S04]  /*1fa0*/  @P0 PRMT R3, R22, 0x654, R3 ;  /* 0x0000065416030816 */ /* 0x000fc80000000003 */
[----:B------:R2:W-:Y:S01]  /*1fb0*/  @P0 SYNCS.ARRIVE.TRANS64.RED.A1T0 RZ, [R3+URZ], RZ ;  /* 0x000000ff03ff09a7 */ /* 0x0005e2000810043f */
[----:B------:R-:W-:-:S13]  /*1fc0*/  ISETP.GT.U32.AND P0, PT, R19, 0x1, PT ;  /* 0x000000011300780c */ /* 0x000fda0003f04070 */
[----:B--2---:R-:W-:Y:S05]  /*1fd0*/  @P0 BRA `(.L_x_31) ;  /* 0x0000000000040947 */ /* 0x004fea0003800000 */
[----:B------:R-:W-:Y:S01]  /*1fe0*/  BPT.TRAP 0x1 ;  /* 0x000000040000795c */ /* 0x000fe20000300000 */
.L_x_31:
[----:B------:R-:W2:Y:S01]  /*1ff0*/  LDC R6, c[0x0][0x288] ;  /* 0x0000a200ff067b82 */ /* 0x000ea20000000800 */
[--C-:B------:R-:W-:Y:S01]  /*2000*/  SHF.R.U32.HI R0, RZ, 0x2, R18.reuse ;  /* 0x00000002ff007819 */ /* 0x100fe20000011612 */
[----:B------:R-:W-:Y:S01]  /*2010*/  IMAD R9, R108, 0xa0, RZ ;  /* 0x000000a06c097824 */ /* 0x000fe200078e02ff */
[----:B01----:R-:W-:Y:S01]  /*2020*/  SHF.R.U32.HI R5, RZ, 0x7, R18 ;  /* 0x00000007ff057819 */ /* 0x003fe20000011612 */
[----:B------:R-:W-:Y:S01]  /*2030*/  UIADD3 UR39, UR40, UR39, URZ ;  /* 0x0000002728277290 */ /* 0x000fe2000fffe03f */
[----:B------:R-:W-:Y:S01]  /*2040*/  LOP3.LUT R3, R0, 0x7, RZ, 0xc0, !PT ;  /* 0x0000000700037812 */ /* 0x000fe200078ec0ff */
[C---:B------:R-:W-:Y:S01]  /*2050*/  IMAD.SHL.U32 R14, R18.reuse, 0x2, RZ ;  /* 0x00000002120e7824 */ /* 0x040fe200078e00ff */
[----:B------:R-:W-:Y:S01]  /*2060*/  LOP3.LUT R0, R5, 0x1, RZ, 0xc0, !PT ;  /* 0x0000000105007812 */ /* 0x000fe200078ec0ff */
[----:B------:R-:W-:Y:S01]  /*2070*/  UISETP.GT.U32.AND UP0, UPT, UR39, 0x18, UPT ;  /* 0x000000182700788c */ /* 0x000fe2000bf04070 */
[C---:B------:R-:W-:Y:S01]  /*2080*/  LOP3.LUT R4, R18.reuse, 0x60, RZ, 0xc0, !PT ;  /* 0x0000006012047812 */ /* 0x040fe200078ec0ff */
[----:B------:R-:W-:Y:S01]  /*2090*/  ULDC UR7, c[0x0][0x284] ;  /* 0x0000a10000077ab9 */ /* 0x000fe20000000800 */
[----:B------:R-:W-:Y:S01]  /*20a0*/  LOP3.LUT R5, R18, 0x3, RZ, 0xc0, !PT ;  /* 0x0000000312057812 */ /* 0x000fe200078ec0ff */
[----:B------:R-:W-:Y:S01]  /*20b0*/  IMAD.SHL.U32 R8, R0, 0x40, RZ ;  /* 0x0000004000087824 */ /* 0x000fe200078e00ff */
[----:B------:R-:W-:Y:S01]  /*20c0*/  SHF.R.U32.HI R4, RZ, 0x1, R4 ;  /* 0x00000001ff047819 */ /* 0x000fe20000011604 */
[----:B------:R-:W-:Y:S01]  /*20d0*/  UISETP.LT.U32.AND UP0, UPT, UR40, 0x19, UP0 ;  /* 0x000000192800788c */ /* 0x000fe20008701070 */
[----:B------:R-:W-:Y:S01]  /*20e0*/  SHF.R.S32.HI R21, RZ, 0x1f, R105 ;  /* 0x0000001fff157819 */ /* 0x000fe20000011469 */
[----:B------:R-:W-:Y:S01]  /*20f0*/  UISETP.GE.U32.AND UP1, UPT, UR40, 0x19, UPT ;  /* 0x000000192800788c */ /* 0x000fe2000bf26070 */
[--C-:B------:R-:W-:Y:S01]  /*2100*/  IADD3 R7, RZ, -R4, -R3.reuse ;  /* 0x80000004ff077210 */ /* 0x100fe20007ffe803 */
[----:B------:R-:W-:Y:S01]  /*2110*/  ULDC.64 UR8, c[0x0][0x5d0] ;  /* 0x0001740000087ab9 */ /* 0x000fe20000000a00 */
[----:B------:R-:W-:Y:S01]  /*2120*/  LOP3.LUT R3, R8, 0x40, R3, 0xe2, !PT ;  /* 0x0000004008037812 */ /* 0x000fe200078ee203 */
[----:B------:R-:W-:Y:S01]  /*2130*/  UIMAD.WIDE.U32 UR4, UR39, 0x51eb851f, URZ ;  /* 0x51eb851f270478a5 */ /* 0x000fe2000f8e003f */
[----:B------:R-:W-:Y:S01]  /*2140*/  LOP3.LUT R14, R9, 0x6, R14, 0xf8, !PT ;  /* 0x00000006090e7812 */ /* 0x000fe200078ef80e */
[----:B------:R-:W-:Y:S01]  /*2150*/  USEL UR6, URZ, 0x1, !UP0 ;  /* 0x000000013f067887 */ /* 0x000fe2000c000000 */
[----:B------:R-:W-:Y:S01]  /*2160*/  IMAD.WIDE R12, R107, 0x80, RZ ;  /* 0x000000806b0c7825 */ /* 0x000fe200078e02ff */
[----:B--2---:R-:W-:Y:S01]  /*2170*/  ISETP.GE.AND P0, PT, R9, R6, PT ;  /* 0x000000060900720c */ /* 0x004fe20003f06270 */
[----:B------:R-:W-:Y:S01]  /*2180*/  USHF.R.U32.HI UR4, URZ, 0x3, UR5 ;  /* 0x000000033f047899 */ /* 0x000fe20008011605 */
[----:B------:R-:W-:Y:S01]  /*2190*/  SHF.R.S32.HI R15, RZ, 0x1f, R14 ;  /* 0x0000001fff0f7819 */ /* 0x000fe2000001140e */
[----:B------:R-:W-:Y:S01]  /*21a0*/  IMAD R8, R5, -0x2, R6 ;  /* 0xfffffffe05087824 */ /* 0x000fe200078e0206 */
[----:B------:R-:W-:Y:S01]  /*21b0*/  ULOP3.LUT UR38, UR38, UR6, URZ, 0x3c, !UPT ;  /* 0x0000000626267292 */ /* 0x000fe2000f8e3c3f */
[----:B------:R-:W-:Y:S01]  /*21c0*/  IMAD.SHL.U32 R5, R107, 0x80, RZ ;  /* 0x000000806b057824 */ /* 0x000fe200078e00ff */
[----:B------:R-:W-:Y:S01]  /*21d0*/  LOP3.LUT R123, R12, R3, R4, 0xfe, !PT ;  /* 0x000000030c7b7212 */ /* 0x000fe200078efe04 */
[----:B------:R-:W-:Y:S01]  /*21e0*/  IMAD R6, R21, UR8, RZ ;  /* 0x0000000815067c24 */ /* 0x000fe2000f8e02ff */
[----:B------:R-:W-:Y:S01]  /*21f0*/  UIMAD UR39, UR4, -0x19, UR39 ;  /* 0xffffffe7042778a4 */ /* 0x000fe2000f8e0227 */
[----:B------:R-:W-:Y:S01]  /*2200*/  IMAD R0, R0, -0x40, R7 ;  /* 0xffffffc000007824 */ /* 0x000fe200078e0207 */
[----:B------:R-:W-:Y:S01]  /*2210*/  ISETP.GE.OR P0, PT, R5, UR7, P0 ;  /* 0x0000000705007c0c */ /* 0x000fe20008706670 */
[C---:B------:R-:W-:Y:S01]  /*2220*/  IMAD R11, R105.reuse, UR9, R6 ;  /* 0x00000009690b7c24 */ /* 0x040fe2000f8e0206 */
[----:B------:R-:W-:Y:S01]  /*2230*/  @UP1 ULOP3.LUT UR38, UR38, 0x1, UR4, 0x78, !UPT ;  /* 0x0000000126261892 */ /* 0x000fe2000f8e7804 */
[----:B------:R-:W-:Y:S01]  /*2240*/  IMAD.WIDE.U32 R6, R105, UR8, R14 ;  /* 0x0000000869067c25 */ /* 0x000fe2000f8e000e */
[----:B------:R-:W-:-:S03]  /*2250*/  IADD3 R3, -R5, UR7, R0 ;  /* 0x0000000705037c10 */ /* 0x000fc6000fffe100 */
[----:B------:R-:W-:Y:S02]  /*2260*/  IMAD.IADD R7, R7, 0x1, R11 ;  /* 0x0000000107077824 */ /* 0x000fe400078e020b */
[----:B------:R-:W-:Y:S02]  /*2270*/  IMAD.IADD R4, R8, 0x1, -R9 ;  /* 0x0000000108047824 */ /* 0x000fe400078e0a09 */
[----:B------:R-:W-:Y:S02]  /*2280*/  IMAD.MOV.U32 R0, RZ, RZ, -0x1 ;  /* 0xffffffffff007424 */ /* 0x000fe400078e00ff */
[----:B------:R-:W-:Y:S05]  /*2290*/  @P0 BRA `(.L_x_33) ;  /* 0x0000004c00e00947 */ /* 0x000fea0003800000 */
[----:B------:R-:W0:Y:S01]  /*22a0*/  LDC.64 R8, c[0x0][0x5c8] ;  /* 0x00017200ff087b82 */ /* 0x000e220000000a00 */
[----:B-----5:R-:W-:Y:S01]  /*22b0*/  FSETP.NEU.AND P0, PT, R106, RZ, PT ;  /* 0x000000ff6a00720b */ /* 0x020fe20003f0d000 */
[----:B------:R-:W-:Y:S01]  /*22c0*/  BSSY B0, `(.L_x_33) ;  /* 0x00004f5000007945 */ /* 0x000fe20003800000 */
[----:B------:R-:W-:-:S04]  /*22d0*/  ISETP.GT.AND P1, PT, R4, RZ, PT ;  /* 0x000000ff0400720c */ /* 0x000fc80003f24270 */
[----:B------:R-:W-:Y:S01]  /*22e0*/  ISETP.GT.AND P2, PT, R3, RZ, P1 ;  /* 0x000000ff0300720c */ /* 0x000fe20000f44270 */
[-C--:B0-----:R-:W-:Y:S02]  /*22f0*/  IMAD R20, R13, R8.reuse, RZ ;  /* 0x000000080d147224 */ /* 0x081fe400078e02ff */
[----:B------:R-:W-:-:S04]  /*2300*/  IMAD.WIDE.U32 R10, R123, R8, R6 ;  /* 0x000000087b0a7225 */ /* 0x000fc800078e0006 */
[----:B------:R-:W-:-:S04]  /*2310*/  IMAD R5, R123, R9, R20 ;  /* 0x000000097b057224 */ /* 0x000fc800078e0214 */
[----:B------:R-:W-:Y:S01]  /*2320*/  IMAD.IADD R107, R11, 0x1, R5 ;  /* 0x000000010b6b7824 */ /* 0x000fe200078e0205 */
[----:B------:R-:W-:Y:S06]  /*2330*/  @!P0 BRA `(.L_x_34) ;  /* 0x0000003400c48947 */ /* 0x000fec0003800000 */
[----:B------:R-:W0:Y:S01]  /*2340*/  LDC.64 R116, c[0x0][0x5b8] ;  /* 0x00016e00ff747b82 */ /* 0x000e220000000a00 */
[----:B------:R-:W-:-:S07]  /*2350*/  ULDC.64 UR4, c[0x0][0x5c0] ;  /* 0x0001700000047ab9 */ /* 0x000fce0000000a00 */
[----:B------:R-:W1:Y:S08]  /*2360*/  LDC.64 R118, c[0x0][0x5b0] ;  /* 0x00016c00ff767b82 */ /* 0x000e700000000a00 */
[----:B------:R-:W2:Y:S01]  /*2370*/  LDC.64 R120, c[0x0][0x5a8] ;  /* 0x00016a00ff787b82 */ /* 0x000ea20000000a00 */
[-C--:B0-----:R-:W-:Y:S02]  /*2380*/  IMAD R6, R21, R116.reuse, RZ ;  /* 0x0000007415067224 */ /* 0x081fe400078e02ff */
[----:B------:R-:W-:-:S04]  /*2390*/  IMAD.WIDE.U32 R114, R105, R116, R14 ;  /* 0x0000007469727225 */ /* 0x000fc800078e000e */
[----:B------:R-:W-:Y:S02]  /*23a0*/  IMAD R113, R105, R117, R6 ;  /* 0x0000007569717224 */ /* 0x000fe400078e0206 */
[-C--:B-1----:R-:W-:Y:S02]  /*23b0*/  IMAD R12, R13, R118.reuse, RZ ;  /* 0x000000760d0c7224 */ /* 0x082fe400078e02ff */
[----:B------:R-:W-:Y:S02]  /*23c0*/  IMAD.IADD R21, R115, 0x1, R113 ;  /* 0x0000000173157824 */ /* 0x000fe400078e0271 */
[----:B------:R-:W-:Y:S02]  /*23d0*/  IMAD.MOV.U32 R20, RZ, RZ, R114 ;  /* 0x000000ffff147224 */ /* 0x000fe400078e0072 */
[C---:B------:R-:W-:Y:S02]  /*23e0*/  IMAD R117, R123.reuse, R119, R12 ;  /* 0x000000777b757224 */ /* 0x040fe400078e020c */
[----:B------:R-:W-:-:S04]  /*23f0*/  IMAD.WIDE.U32 R6, R123, R118, R20 ;  /* 0x000000767b067225 */ /* 0x000fc800078e0014 */
[----:B------:R-:W-:Y:S01]  /*2400*/  IMAD.IADD R5, R7, 0x1, R117 ;  /* 0x0000000107057824 */ /* 0x000fe200078e0275 */
[----:B--2---:R-:W-:-:S04]  /*2410*/  LEA R108, P0, R6, R120, 0x1 ;  /* 0x00000078066c7211 */ /* 0x004fc800078008ff */
[----:B------:R-:W-:-:S05]  /*2420*/  LEA.HI.X R109, R6, R121, R5, 0x1, P0 ;  /* 0x00000079066d7211 */ /* 0x000fca00000f0c05 */
[----:B------:R-:W2:Y:S01]  /*2430*/  @P2 LDG.E.LTC128B.U16 R5, desc[UR36][R108.64] ;  /* 0x000000246c052981 */ /* 0x000ea2000c1e1520 */
[C---:B------:R-:W-:Y:S01]  /*2440*/  LEA R12, P0, R10.reuse, UR4, 0x1 ;  /* 0x000000040a0c7c11 */ /* 0x040fe2000f8008ff */
[----:B------:R-:W-:Y:S01]  /*2450*/  IMAD.WIDE.U32 R6, R123, R118, R14 ;  /* 0x000000767b067225 */ /* 0x000fe200078e000e */
[----:B------:R-:W-:Y:S02]  /*2460*/  BSSY B1, `(.L_x_35) ;  /* 0x0000012000017945 */ /* 0x000fe40003800000 */
[----:B------:R-:W-:Y:S01]  /*2470*/  LEA.HI.X R13, R10, UR5, R107, 0x1, P0 ;  /* 0x000000050a0d7c11 */ /* 0x000fe200080f0c6b */
[----:B------:R-:W-:Y:S01]  /*2480*/  IMAD.IADD R7, R117, 0x1, R7 ;  /* 0x0000000175077824 */ /* 0x000fe200078e0207 */
[----:B------:R-:W-:Y:S01]  /*2490*/  ISETP.GT.AND P0, PT, R4, 0x1, PT ;  /* 0x000000010400780c */ /* 0x000fe20003f04270 */
[----:B------:R-:W-:Y:S02]  /*24a0*/  IMAD.SHL.U32 R10, R118, 0x8, RZ ;  /* 0x00000008760a7824 */ /* 0x000fe400078e00ff */
[----:B------:R-:W-:Y:S01]  /*24b0*/  IMAD.WIDE.U32 R110, R105, R116, R6 ;  /* 0x00000074696e7225 */ /* 0x000fe200078e0006 */
[----:B------:R-:W-:-:S03]  /*24c0*/  ISETP.GT.AND P3, PT, R3, RZ, P0 ;  /* 0x000000ff0300720c */ /* 0x000fc60000764270 */
[----:B------:R-:W-:Y:S01]  /*24d0*/  IMAD.IADD R7, R113, 0x1, R111 ;  /* 0x0000000171077824 */ /* 0x000fe200078e026f */
[----:B------:R-:W-:-:S04]  /*24e0*/  LEA R6, P4, R110, R120, 0x1 ;  /* 0x000000786e067211 */ /* 0x000fc800078808ff */
[----:B------:R-:W-:Y:S01]  /*24f0*/  LEA.HI.X R7, R110, R121, R7, 0x1, P4 ;  /* 0x000000796e077211 */ /* 0x000fe200020f0c07 */
[----:B--2---:R-:W-:-:S05]  /*2500*/  HADD2.F32 R11, -RZ, R5.H0_H0 ;  /* 0x20000005ff0b7230 */ /* 0x004fca0000004100 */
[----:B------:R-:W-:-:S04]  /*2510*/  FMUL R11, R11, R106 ;  /* 0x0000006a0b0b7220 */ /* 0x000fc80000400000 */
[----:B------:R-:W-:-:S05]  /*2520*/  FFMA R11, R88, R104, R11 ;  /* 0x00000068580b7223 */ /* 0x000fca000000000b */
[----:B------:R-:W-:-:S05]  /*2530*/  F2FP.F16.F32.PACK_AB R11, RZ, R11 ;  /* 0x0000000bff0b723e */ /* 0x000fca00000000ff */
[----:B------:R0:W-:Y:S02]  /*2540*/  @P2 STG.E.U16 desc[UR36][R12.64], R11 ;  /* 0x0000000b0c002986 */ /* 0x0001e4000c101524 */
[----:B0-----:R-:W-:Y:S01]  /*2550*/  SHF.L.U64.HI R11, R118, 0x3, R119 ;  /* 0x00000003760b7819 */ /* 0x001fe20000010277 */
[----:B------:R-:W-:Y:S06]  /*2560*/  @!P3 BRA `(.L_x_36) ;  /* 0x000000000004b947 */ /* 0x000fec0003800000 */
[----:B------:R0:W5:Y:S02]  /*2570*/  LDG.E.LTC128B.U16 R5, desc[UR36][R6.64+0x2] ;  /* 0x0000022406057981 */ /* 0x000164000c1e1520 */
.L_x_36:
[----:B------:R-:W-:Y:S05]  /*2580*/  BSYNC B1 ;  /* 0x0000000000017941 */ /* 0x000fea0003800000 */
.L_x_35:
[----:B-----5:R-:W-:Y:S01]  /*2590*/  HADD2.F32 R107, -RZ, R5.H0_H0 ;  /* 0x20000005ff6b7230 */ /* 0x020fe20000004100 */
[----:B------:R-:W-:Y:S01]  /*25a0*/  ISETP.GT.AND P1, PT, R3, 0x8, P1 ;  /* 0x000000080300780c */ /* 0x000fe20000f24270 */
[----:B------:R-:W-:Y:S01]  /*25b0*/  IMAD.WIDE.U32 R10, R123, R118, R10 ;  /* 0x000000767b0a7225 */ /* 0x000fe200078e000a */
[----:B------:R-:W-:-:S03]  /*25c0*/  PRMT R88, R5, 0x7610, R88 ;  /* 0x0000761005587816 */ /* 0x000fc60000000058 */
[----:B------:R-:W-:Y:S01]  /*25d0*/  FMUL R20, R107, R106 ;  /* 0x0000006a6b147220 */ /* 0x000fe20000400000 */
[----:B------:R-:W-:Y:S01]  /*25e0*/  IMAD.IADD R117, R117, 0x1, R11 ;  /* 0x0000000175757824 */ /* 0x000fe200078e020b */
[----:B------:R-:W-:Y:S02]  /*25f0*/  IADD3 R114, P2, R114, R10, RZ ;  /* 0x0000000a72727210 */ /* 0x000fe40007f5e0ff */
[----:B------:R-:W-:-:S03]  /*2600*/  FFMA R89, R89, R104, R20 ;  /* 0x0000006859597223 */ /* 0x000fc60000000014 */
[----:B------:R-:W-:Y:S01]  /*2610*/  IMAD.X R21, R117, 0x1, R21, P2 ;  /* 0x0000000175157824 */ /* 0x000fe200010e0615 */
[C---:B------:R-:W-:Y:S02]  /*2620*/  LEA R20, P2, R114.reuse, R120, 0x1 ;  /* 0x0000007872147211 */ /* 0x040fe400078408ff */
[----:B------:R-:W-:Y:S02]  /*2630*/  F2FP.F16.F32.PACK_AB R89, RZ, R89 ;  /* 0x00000059ff59723e */ /* 0x000fe400000000ff */
[----:B------:R-:W-:-:S03]  /*2640*/  LEA.HI.X R21, R114, R121, R21, 0x1, P2 ;  /* 0x0000007972157211 */ /* 0x000fc600010f0c15 */
[----:B------:R1:W-:Y:S04]  /*2650*/  @P3 STG.E.U16 desc[UR36][R12.64+0x2], R89 ;  /* 0x000002590c003986 */ /* 0x0003e8000c101524 */
[----:B------:R-:W2:Y:S01]  /*2660*/  @P1 LDG.E.LTC128B.U16 R88, desc[UR36][R20.64] ;  /* 0x0000002414581981 */ /* 0x000ea2000c1e1520 */
[----:B------:R-:W-:Y:S01]  /*2670*/  IADD3 R14, P2, R14, R10, RZ ;  /* 0x0000000a0e0e7210 */ /* 0x000fe20007f5e0ff */
[----:B------:R-:W-:Y:S01]  /*2680*/  BSSY B1, `(.L_x_37) ;  /* 0x0000011000017945 */ /* 0x000fe20003800000 */
[C---:B------:R-:W-:Y:S02]  /*2690*/  SHF.L.U64.HI R11, R8.reuse, 0x4, R9 ;  /* 0x00000004080b7819 */ /* 0x040fe40000010209 */
[----:B------:R-:W-:Y:S01]  /*26a0*/  ISETP.GT.AND P0, PT, R3, 0x8, P0 ;  /* 0x000000080300780c */ /* 0x000fe20000704270 */
[----:B------:R-:W-:Y:S01]  /*26b0*/  IMAD.X R15, R15, 0x1, R117, P2 ;  /* 0x000000010f0f7824 */ /* 0x000fe200010e0675 */
[----:B------:R-:W-:Y:S01]  /*26c0*/  LEA R10, P2, R8, R12, 0x4 ;  /* 0x0000000c080a7211 */ /* 0x000fe200078420ff */
[----:B------:R-:W-:-:S04]  /*26d0*/  IMAD.WIDE.U32 R14, R105, R116, R14 ;  /* 0x00000074690e7225 */ /* 0x000fc800078e000e */
[----:B------:R-:W-:Y:S01]  /*26e0*/  IMAD.X R11, R11, 0x1, R13, P2 ;  /* 0x000000010b0b7824 */ /* 0x000fe200010e060d */
[----:B------:R-:W-:Y:S01]  /*26f0*/  LEA R8, P3, R14, R120, 0x1 ;  /* 0x000000780e087211 */ /* 0x000fe200078608ff */
[----:B------:R-:W-:-:S05]  /*2700*/  IMAD.IADD R9, R113, 0x1, R15 ;  /* 0x0000000171097824 */ /* 0x000fca00078e020f */
[----:B------:R-:W-:Y:S01]  /*2710*/  LEA.HI.X R9, R14, R121, R9, 0x1, P3 ;  /* 0x000000790e097211 */ /* 0x000fe200018f0c09 */
[----:B--2---:R-:W-:-:S05]  /*2720*/  HADD2.F32 R5, -RZ, R88.H0_H0 ;  /* 0x20000058ff057230 */ /* 0x004fca0000004100 */
[----:B------:R-:W-:-:S04]  /*2730*/  FMUL R5, R5, R106 ;  /* 0x0000006a05057220 */ /* 0x000fc80000400000 */
[----:B------:R-:W-:-:S05]  /*2740*/  FFMA R5, R90, R104, R5 ;  /* 0x000000685a057223 */ /* 0x000fca0000000005 */
[----:B------:R-:W-:-:S05]  /*2750*/  F2FP.F16.F32.PACK_AB R5, RZ, R5 ;  /* 0x00000005ff05723e */ /* 0x000fca00000000ff */
[----:B------:R1:W-:Y:S01]  /*2760*/  @P1 STG.E.U16 desc[UR36][R10.64], R5 ;  /* 0x000000050a001986 */ /* 0x0003e2000c101524 */
[----:B------:R-:W-:Y:S05]  /*2770*/  @!P0 BRA `(.L_x_38) ;  /* 0x0000000000048947 */ /* 0x000fea0003800000 */
[----:B------:R2:W5:Y:S02]  /*2780*/  LDG.E.LTC128B.U16 R88, desc[UR36][R8.64+0x2] ;  /* 0x0000022408587981 */ /* 0x000564000c1e1520 */
.L_x_38:
[----:B------:R-:W-:Y:S05]  /*2790*/  BSYNC B1 ;  /* 0x0000000000017941 */ /* 0x000fea0003800000 */
.L_x_37:
[----:B-1---5:R-:W-:Y:S01]  /*27a0*/  HADD2.F32 R5, -RZ, R88.H0_H0 ;  /* 0x20000058ff057230 */ /* 0x022fe20000004100 */
[----:B------:R-:W-:Y:S01]  /*27b0*/  ISETP.GT.AND P1, PT, R4, 0x8, PT ;  /* 0x000000080400780c */ /* 0x000fe20003f24270 */
[----:B------:R-:W-:Y:S03]  /*27c0*/  BSSY B1, `(.L_x_39) ;  /* 0x0000008000017945 */ /* 0x000fe60003800000 */
[----:B------:R-:W-:Y:S01]  /*27d0*/  FMUL R14, R5, R106 ;  /* 0x0000006a050e7220 */ /* 0x000fe20000400000 */
[----:B------:R-:W-:-:S03]  /*27e0*/  ISETP.GT.AND P2, PT, R3, RZ, P1 ;  /* 0x000000ff0300720c */ /* 0x000fc60000f44270 */
[----:B------:R-:W-:-:S05]  /*27f0*/  FFMA R14, R91, R104, R14 ;  /* 0x000000685b0e7223 */ /* 0x000fca000000000e */
[----:B------:R-:W-:-:S05]  /*2800*/  F2FP.F16.F32.PACK_AB R14, RZ, R14 ;  /* 0x0000000eff0e723e */ /* 0x000fca00000000ff */
[----:B------:R1:W-:Y:S01]  /*2810*/  @P0 STG.E.U16 desc[UR36][R10.64+0x2], R14 ;  /* 0x0000020e0a000986 */ /* 0x0003e2000c101524 */
[----:B------:R-:W-:Y:S05]  /*2820*/  @!P2 BRA `(.L_x_40) ;  /* 0x000000000004a947 */ /* 0x000fea0003800000 */
[----:B------:R3:W5:Y:S02]  /*2830*/  LDG.E.LTC128B.U16 R88, desc[UR36][R6.64+0x10] ;  /* 0x0000102406587981 */ /* 0x000764000c1e1520 */
.L_x_40:
[----:B------:R-:W-:Y:S05]  /*2840*/  BSYNC B1 ;  /* 0x0000000000017941 */ /* 0x000fea0003800000 */
.L_x_39:
[----:B-----5:R-:W-:Y:S01]  /*2850*/  HADD2.F32 R5, -RZ, R88.H0_H0 ;  /* 0x20000058ff057230 */ /* 0x020fe20000004100 */
        /* <DEDUP_REMOVED lines=9> */
.L_x_42:
[----:B------:R-:W-:Y:S05]  /*28f0*/  BSYNC B1 ;  /* 0x0000000000017941 */ /* 0x000fea0003800000 */
.L_x_41:
[----:B----45:R-:W-:Y:S01]  /*2900*/  HADD2.F32 R5, -RZ, R88.H0_H0 ;  /* 0x20000058ff057230 */ /* 0x030fe20000004100 */
[----:B------:R-:W-:Y:S01]  /*2910*/  ISETP.GT.AND P1, PT, R3, 0x8, P1 ;  /* 0x000000080300780c */ /* 0x000fe20000f24270 */
[----:B------:R-:W-:Y:S03]  /*2920*/  BSSY B1, `(.L_x_43) ;  /* 0x0000007000017945 */ /* 0x000fe60003800000 */
[----:B-1----:R-:W-:-:S04]  /*2930*/  FMUL R14, R5, R106 ;  /* 0x0000006a050e7220 */ /* 0x002fc80000400000 */
[----:B------:R-:W-:-:S05]  /*2940*/  FFMA R14, R93, R104, R14 ;  /* 0x000000685d0e7223 */ /* 0x000fca000000000e */
[----:B------:R-:W-:-:S05]  /*2950*/  F2FP.F16.F32.PACK_AB R14, RZ, R14 ;  /* 0x0000000eff0e723e */ /* 0x000fca00000000ff */
[----:B------:R1:W-:Y:S01]  /*2960*/  @P3 STG.E.U16 desc[UR36][R12.64+0x12], R14 ;  /* 0x0000120e0c003986 */ /* 0x0003e2000c101524 */
[----:B------:R-:W-:Y:S05]  /*2970*/  @!P1 BRA `(.L_x_44) ;  /* 0x0000000000049947 */ /* 0x000fea0003800000 */
[----:B------:R4:W5:Y:S02]  /*2980*/  LDG.E.LTC128B.U16 R88, desc[UR36][R8.64+0x10] ;  /* 0x0000102408587981 */ /* 0x000964000c1e1520 */
.L_x_44:
[----:B------:R-:W-:Y:S05]  /*2990*/  BSYNC B1 ;  /* 0x0000000000017941 */ /* 0x000fea0003800000 */
.L_x_43:
[----:B-----5:R-:W-:Y:S01]  /*29a0*/  HADD2.F32 R5, -RZ, R88.H0_H0 ;  /* 0x20000058ff057230 */ /* 0x020fe20000004100 */
[----:B------:R-:W-:Y:S01]  /*29b0*/  ISETP.GT.AND P0, PT, R3, 0x8, P0 ;  /* 0x000000080300780c */ /* 0x000fe20000704270 */
[----:B------:R-:W-:Y:S03]  /*29c0*/  BSSY B1, `(.L_x_45) ;  /* 0x0000007000017945 */ /* 0x000fe60003800000 */
[----:B------:R-:W-:-:S04]  /*29d0*/  FMUL R5, R5, R106 ;  /* 0x0000006a05057220 */ /* 0x000fc80000400000 */
[----:B------:R-:W-:-:S05]  /*29e0*/  FFMA R5, R94, R104, R5 ;  /* 0x000000685e057223 */ /* 0x000fca0000000005 */
[----:B------:R-:W-:-:S05]  /*29f0*/  F2FP.F16.F32.PACK_AB R5, RZ, R5 ;  /* 0x00000005ff05723e */ /* 0x000fca00000000ff */
[----:B------:R0:W-:Y:S01]  /*2a00*/  @P1 STG.E.U16 desc[UR36][R10.64+0x10], R5 ;  /* 0x000010050a001986 */ /* 0x0001e2000c101524 */
[----:B------:R-:W-:Y:S05]  /*2a10*/  @!P0 BRA `(.L_x_46) ;  /* 0x0000000000048947 */ /* 0x000fea0003800000 */
[----:B------:R0:W5:Y:S02]  /*2a20*/  LDG.E.LTC128B.U16 R88, desc[UR36][R8.64+0x12] ;  /* 0x0000122408587981 */ /* 0x000164000c1e1520 */
.L_x_46:
[----:B------:R-:W-:Y:S05]  /*2a30*/  BSYNC B1 ;  /* 0x0000000000017941 */ /* 0x000fea0003800000 */
.L_x_45:
[----:B0----5:R-:W-:Y:S01]  /*2a40*/  HADD2.F32 R5, -RZ, R88.H0_H0 ;  /* 0x20000058ff057230 */ /* 0x021fe20000004100 */
[----:B------:R-:W-:Y:S01]  /*2a50*/  ISETP.GT.AND P1, PT, R4, 0x10, PT ;  /* 0x000000100400780c */ /* 0x000fe20003f24270 */
[----:B------:R-:W-:Y:S03]  /*2a60*/  BSSY B1, `(.L_x_47) ;  /* 0x0000008000017945 */ /* 0x000fe60003800000 */
[----:B-1----:R-:W-:Y:S01]  /*2a70*/  FMUL R14, R5, R106 ;  /* 0x0000006a050e7220 */ /* 0x002fe20000400000 */
[----:B------:R-:W-:-:S03]  /*2a80*/  ISETP.GT.AND P2, PT, R3, RZ, P1 ;  /* 0x000000ff0300720c */ /* 0x000fc60000f44270 */
[----:B------:R-:W-:-:S05]  /*2a90*/  FFMA R14, R95, R104, R14 ;  /* 0x000000685f0e7223 */ /* 0x000fca000000000e */
[----:B------:R-:W-:-:S05]  /*2aa0*/  F2FP.F16.F32.PACK_AB R14, RZ, R14 ;  /* 0x0000000eff0e723e */ /* 0x000fca00000000ff */
[----:B------:R0:W-:Y:S01]  /*2ab0*/  @P0 STG.E.U16 desc[UR36][R10.64+0x12], R14 ;  /* 0x0000120e0a000986 */ /* 0x0001e2000c101524 */
[----:B------:R-:W-:Y:S05]  /*2ac0*/  @!P2 BRA `(.L_x_48) ;  /* 0x000000000004a947 */ /* 0x000fea0003800000 */
[----:B------:R1:W5:Y:S02]  /*2ad0*/  LDG.E.LTC128B.U16 R88, desc[UR36][R6.64+0x20] ;  /* 0x0000202406587981 */ /* 0x000364000c1e1520 */
.L_x_48:
[----:B------:R-:W-:Y:S05]  /*2ae0*/  BSYNC B1 ;  /* 0x0000000000017941 */ /* 0x000fea0003800000 */
.L_x_47:
        /* <DEDUP_REMOVED lines=10> */
.L_x_50:
[----:B------:R-:W-:Y:S05]  /*2b90*/  BSYNC B1 ;  /* 0x0000000000017941 */ /* 0x000fea0003800000 */
.L_x_49:
[----:B0----5:R-:W-:Y:S01]  /*2ba0*/  HADD2.F32 R5, -RZ, R88.H0_H0 ;  /* 0x20000058ff057230 */ /* 0x021fe20000004100 */
        /* <DEDUP_REMOVED lines=8> */
.L_x_52:
[----:B------:R-:W-:Y:S05]  /*2c30*/  BSYNC B1 ;  /* 0x0000000000017941 */ /* 0x000fea0003800000 */
.L_x_51:
        /* <DEDUP_REMOVED lines=9> */
.L_x_54:
[----:B------:R-:W-:Y:S05]  /*2cd0*/  BSYNC B1 ;  /* 0x0000000000017941 */ /* 0x000fea0003800000 */
.L_x_53:
[----:B0----5:R-:W-:Y:S01]  /*2ce0*/  HADD2.F32 R5, -RZ, R88.H0_H0 ;  /* 0x20000058ff057230 */ /* 0x021fe20000004100 */
        /* <DEDUP_REMOVED lines=9> */
.L_x_56:
[----:B------:R-:W-:Y:S05]  /*2d80*/  BSYNC B1 ;  /* 0x0000000000017941 */ /* 0x000fea0003800000 */
.L_x_55:
        /* <DEDUP_REMOVED lines=10> */
.L_x_58:
[----:B------:R-:W-:Y:S05]  /*2e30*/  BSYNC B1 ;  /* 0x0000000000017941 */ /* 0x000fea0003800000 */
.L_x_57:
        /* <DEDUP_REMOVED lines=9> */
.L_x_60:
[----:B------:R-:W-:Y:S05]  /*2ed0*/  BSYNC B1 ;  /* 0x0000000000017941 */ /* 0x000fea0003800000 */
.L_x_59:
        /* <DEDUP_REMOVED lines=9> */
.L_x_62:
[----:B------:R-:W-:Y:S05]  /*2f70*/  BSYNC B1 ;  /* 0x0000000000017941 */ /* 0x000fea0003800000 */
.L_x_61:
        /* <DEDUP_REMOVED lines=10> */
.L_x_64:
[----:B------:R-:W-:Y:S05]  /*3020*/  BSYNC B1 ;  /* 0x0000000000017941 */ /* 0x000fea0003800000 */
.L_x_63:
        /* <DEDUP_REMOVED lines=10> */
.L_x_66:
[----:B------:R-:W-:Y:S05]  /*30d0*/  BSYNC B1 ;  /* 0x0000000000017941 */ /* 0x000fea0003800000 */
.L_x_65:
        /* <DEDUP_REMOVED lines=9> */
.L_x_68:
[----:B------:R-:W-:Y:S05]  /*3170*/  BSYNC B1 ;  /* 0x0000000000017941 */ /* 0x000fea0003800000 */
.L_x_67:
        /* <DEDUP_REMOVED lines=9> */
.L_x_70:
[----:B------:R-:W-:Y:S05]  /*3210*/  BSYNC B1 ;  /* 0x0000000000017941 */ /* 0x000fea0003800000 */
.L_x_69:
        /* <DEDUP_REMOVED lines=10> */
.L_x_72:
[----:B------:R-:W-:Y:S05]  /*32c0*/  BSYNC B1 ;  /* 0x0000000000017941 */ /* 0x000fea0003800000 */
.L_x_71:
        /* <DEDUP_REMOVED lines=10> */
.L_x_74:
[----:B------:R-:W-:Y:S05]  /*3370*/  BSYNC B1 ;  /* 0x0000000000017941 */ /* 0x000fea0003800000 */
.L_x_73:
        /* <DEDUP_REMOVED lines=9> */
.L_x_76:
[----:B------:R-:W-:Y:S05]  /*3410*/  BSYNC B1 ;  /* 0x0000000000017941 */ /* 0x000fea0003800000 */
.L_x_75:
        /* <DEDUP_REMOVED lines=9> */
.L_x_78:
[----:B------:R-:W-:Y:S05]  /*34b0*/  BSYNC B1 ;  /* 0x0000000000017941 */ /* 0x000fea0003800000 */
.L_x_77:
        /* <DEDUP_REMOVED lines=10> */
.L_x_80:
[----:B------:R-:W-:Y:S05]  /*3560*/  BSYNC B1 ;  /* 0x0000000000017941 */ /* 0x000fea0003800000 */
.L_x_79:
        /* <DEDUP_REMOVED lines=10> */
.L_x_82:
[----:B------:R-:W-:Y:S05]  /*3610*/  BSYNC B1 ;  /* 0x0000000000017941 */ /* 0x000fea0003800000 */
.L_x_81:
        /* <DEDUP_REMOVED lines=9> */
.L_x_84:
[----:B------:R-:W-:Y:S05]  /*36b0*/  BSYNC B1 ;  /* 0x0000000000017941 */ /* 0x000fea0003800000 */
.L_x_83:
        /* <DEDUP_REMOVED lines=9> */
.L_x_86:
[----:B------:R-:W-:Y:S05]  /*3750*/  BSYNC B1 ;  /* 0x0000000000017941 */ /* 0x000fea0003800000 */
.L_x_85:
        /* <DEDUP_REMOVED lines=10> */
.L_x_88:
[----:B------:R-:W-:Y:S05]  /*3800*/  BSYNC B1 ;  /* 0x0000000000017941 */ /* 0x000fea0003800000 */
.L_x_87:
        /* <DEDUP_REMOVED lines=10> */
.L_x_90:
[----:B------:R-:W-:Y:S05]  /*38b0*/  BSYNC B1 ;  /* 0x0000000000017941 */ /* 0x000fea0003800000 */
.L_x_89:
        /* <DEDUP_REMOVED lines=9> */
.L_x_92:
[----:B------:R-:W-:Y:S05]  /*3950*/  BSYNC B1 ;  /* 0x0000000000017941 */ /* 0x000fea0003800000 */
.L_x_91:
        /* <DEDUP_REMOVED lines=9> */
.L_x_94:
[----:B------:R-:W-:Y:S05]  /*39f0*/  BSYNC B1 ;  /* 0x0000000000017941 */ /* 0x000fea0003800000 */
.L_x_93:
        /* <DEDUP_REMOVED lines=10> */
.L_x_96:
[----:B------:R-:W-:Y:S05]  /*3aa0*/  BSYNC B1 ;  /* 0x0000000000017941 */ /* 0x000fea0003800000 */
.L_x_95:
        /* <DEDUP_REMOVED lines=10> */
.L_x_98:
[----:B------:R-:W-:Y:S05]  /*3b50*/  BSYNC B1 ;  /* 0x0000000000017941 */ /* 0x000fea0003800000 */
.L_x_97:
        /* <DEDUP_REMOVED lines=9> */
.L_x_100:
[----:B------:R-:W-:Y:S05]  /*3bf0*/  BSYNC B1 ;  /* 0x0000000000017941 */ /* 0x000fea0003800000 */
.L_x_99:
        /* <DEDUP_REMOVED lines=9> */
.L_x_102:
[----:B------:R-:W-:Y:S05]  /*3c90*/  BSYNC B1 ;  /* 0x0000000000017941 */ /* 0x000fea0003800000 */
.L_x_101:
        /* <DEDUP_REMOVED lines=10> */
.L_x_104:
[----:B------:R-:W-:Y:S05]  /*3d40*/  BSYNC B1 ;  /* 0x0000000000017941 */ /* 0x000fea0003800000 */
.L_x_103:
        /* <DEDUP_REMOVED lines=10> */
.L_x_106:
[----:B------:R-:W-:Y:S05]  /*3df0*/  BSYNC B1 ;  /* 0x0000000000017941 */ /* 0x000fea0003800000 */
.L_x_105:
        /* <DEDUP_REMOVED lines=9> */
.L_x_108:
[----:B------:R-:W-:Y:S05]  /*3e90*/  BSYNC B1 ;  /* 0x0000000000017941 */ /* 0x000fea0003800000 */
.L_x_107:
        /* <DEDUP_REMOVED lines=9> */
.L_x_110:
[----:B------:R-:W-:Y:S05]  /*3f30*/  BSYNC B1 ;  /* 0x0000000000017941 */ /* 0x000fea0003800000 */
.L_x_109:
        /* <DEDUP_REMOVED lines=10> */
.L_x_112:
[----:B------:R-:W-:Y:S05]  /*3fe0*/  BSYNC B1 ;  /* 0x0000000000017941 */ /* 0x000fea0003800000 */
.L_x_111:
        /* <DEDUP_REMOVED lines=10> */
.L_x_114:
[----:B------:R-:W-:Y:S05]  /*4090*/  BSYNC B1 ;  /* 0x0000000000017941 */ /* 0x000fea0003800000 */
.L_x_113:
        /* <DEDUP_REMOVED lines=9> */
.L_x_116:
[----:B------:R-:W-:Y:S05]  /*4130*/  BSYNC B1 ;  /* 0x0000000000017941 */ /* 0x000fea0003800000 */
.L_x_115:
        /* <DEDUP_REMOVED lines=9> */
.L_x_118:
[----:B------:R-:W-:Y:S05]  /*41d0*/  BSYNC B1 ;  /* 0x0000000000017941 */ /* 0x000fea0003800000 */
.L_x_117:
        /* <DEDUP_REMOVED lines=10> */
.L_x_120:
[----:B------:R-:W-:Y:S05]  /*4280*/  BSYNC B1 ;  /* 0x0000000000017941 */ /* 0x000fea0003800000 */
.L_x_119:
        /* <DEDUP_REMOVED lines=10> */
.L_x_122:
[----:B------:R-:W-:Y:S05]  /*4330*/  BSYNC B1 ;  /* 0x0000000000017941 */ /* 0x000fea0003800000 */
.L_x_121:
        /* <DEDUP_REMOVED lines=9> */
.L_x_124:
[----:B------:R-:W-:Y:S05]  /*43d0*/  BSYNC B1 ;  /* 0x0000000000017941 */ /* 0x000fea0003800000 */
.L_x_123:
        /* <DEDUP_REMOVED lines=9> */
.L_x_126:
[----:B------:R-:W-:Y:S05]  /*4470*/  BSYNC B1 ;  /* 0x0000000000017941 */ /* 0x000fea0003800000 */
.L_x_125:
        /* <DEDUP_REMOVED lines=10> */
.L_x_128:
[----:B------:R-:W-:Y:S05]  /*4520*/  BSYNC B1 ;  /* 0x0000000000017941 */ /* 0x000fea0003800000 */
.L_x_127:
        /* <DEDUP_REMOVED lines=10> */
.L_x_130:
[----:B------:R-:W-:Y:S05]  /*45d0*/  BSYNC B1 ;  /* 0x0000000000017941 */ /* 0x000fea0003800000 */
.L_x_129:
        /* <DEDUP_REMOVED lines=9> */
.L_x_132:
[----:B------:R-:W-:Y:S05]  /*4670*/  BSYNC B1 ;  /* 0x0000000000017941 */ /* 0x000fea0003800000 */
.L_x_131:
        /* <DEDUP_REMOVED lines=9> */
.L_x_134:
[----:B------:R-:W-:Y:S05]  /*4710*/  BSYNC B1 ;  /* 0x0000000000017941 */ /* 0x000fea0003800000 */
.L_x_133:
        /* <DEDUP_REMOVED lines=10> */
.L_x_136:
[----:B------:R-:W-:Y:S05]  /*47c0*/  BSYNC B1 ;  /* 0x0000000000017941 */ /* 0x000fea0003800000 */
.L_x_135:
        /* <DEDUP_REMOVED lines=10> */
.L_x_138:
[----:B------:R-:W-:Y:S05]  /*4870*/  BSYNC B1 ;  /* 0x0000000000017941 */ /* 0x000fea0003800000 */
.L_x_137:
        /* <DEDUP_REMOVED lines=9> */
.L_x_140:
[----:B------:R-:W-:Y:S05]  /*4910*/  BSYNC B1 ;  /* 0x0000000000017941 */ /* 0x000fea0003800000 */
.L_x_139:
        /* <DEDUP_REMOVED lines=9> */
.L_x_142:
[----:B------:R-:W-:Y:S05]  /*49b0*/  BSYNC B1 ;  /* 0x0000000000017941 */ /* 0x000fea0003800000 */
.L_x_141:
        /* <DEDUP_REMOVED lines=10> */
.L_x_144:
[----:B------:R-:W-:Y:S05]  /*4a60*/  BSYNC B1 ;  /* 0x0000000000017941 */ /* 0x000fea0003800000 */
.L_x_143:
        /* <DEDUP_REMOVED lines=10> */
.L_x_146:
[----:B------:R-:W-:Y:S05]  /*4b10*/  BSYNC B1 ;  /* 0x0000000000017941 */ /* 0x000fea0003800000 */
.L_x_145:
        /* <DEDUP_REMOVED lines=9> */
.L_x_148:
[----:B------:R-:W-:Y:S05]  /*4bb0*/  BSYNC B1 ;  /* 0x0000000000017941 */ /* 0x000fea0003800000 */
.L_x_147:
        /* <DEDUP_REMOVED lines=9> */
.L_x_150:
[----:B------:R-:W-:Y:S05]  /*4c50*/  BSYNC B1 ;  /* 0x0000000000017941 */ /* 0x000fea0003800000 */
.L_x_149:
        /* <DEDUP_REMOVED lines=10> */
.L_x_152:
[----:B------:R-:W-:Y:S05]  /*4d00*/  BSYNC B1 ;  /* 0x0000000000017941 */ /* 0x000fea0003800000 */
.L_x_151:
        /* <DEDUP_REMOVED lines=10> */
.L_x_154:
[----:B------:R-:W-:Y:S05]  /*4db0*/  BSYNC B1 ;  /* 0x0000000000017941 */ /* 0x000fea0003800000 */
.L_x_153:
        /* <DEDUP_REMOVED lines=9> */
.L_x_156:
[----:B------:R-:W-:Y:S05]  /*4e50*/  BSYNC B1 ;  /* 0x0000000000017941 */ /* 0x000fea0003800000 */
.L_x_155:
        /* <DEDUP_REMOVED lines=9> */
.L_x_158:
[----:B------:R-:W-:Y:S05]  /*4ef0*/  BSYNC B1 ;  /* 0x0000000000017941 */ /* 0x000fea0003800000 */
.L_x_157:
        /* <DEDUP_REMOVED lines=10> */
.L_x_160:
[----:B------:R-:W-:Y:S05]  /*4fa0*/  BSYNC B1 ;  /* 0x0000000000017941 */ /* 0x000fea0003800000 */
.L_x_159:
        /* <DEDUP_REMOVED lines=10> */
.L_x_162:
[----:B------:R-:W-:Y:S05]  /*5050*/  BSYNC B1 ;  /* 0x0000000000017941 */ /* 0x000fea0003800000 */
.L_x_161:
        /* <DEDUP_REMOVED lines=9> */
.L_x_164:
[----:B------:R-:W-:Y:S05]  /*50f0*/  BSYNC B1 ;  /* 0x0000000000017941 */ /* 0x000fea0003800000 */
.L_x_163:
        /* <DEDUP_REMOVED lines=9> */
.L_x_166:
[----:B------:R-:W-:Y:S05]  /*5190*/  BSYNC B1 ;  /* 0x0000000000017941 */ /* 0x000fea0003800000 */
.L_x_165:
        /* <DEDUP_REMOVED lines=10> */
.L_x_168:
[----:B------:R-:W-:Y:S05]  /*5240*/  BSYNC B1 ;  /* 0x0000000000017941 */ /* 0x000fea0003800000 */
.L_x_167:
        /* <DEDUP_REMOVED lines=10> */
.L_x_170:
[----:B------:R-:W-:Y:S05]  /*52f0*/  BSYNC B1 ;  /* 0x0000000000017941 */ /* 0x000fea0003800000 */
.L_x_169:
        /* <DEDUP_REMOVED lines=9> */
.L_x_172:
[----:B------:R-:W-:Y:S05]  /*5390*/  BSYNC B1 ;  /* 0x0000000000017941 */ /* 0x000fea0003800000 */
.L_x_171:
        /* <DEDUP_REMOVED lines=9> */
.L_x_174:
[----:B------:R-:W-:Y:S05]  /*5430*/  BSYNC B1 ;  /* 0x0000000000017941 */ /* 0x000fea0003800000 */
.L_x_173:
        /* <DEDUP_REMOVED lines=10> */
.L_x_176:
[----:B------:R-:W-:Y:S05]  /*54e0*/  BSYNC B1 ;  /* 0x0000000000017941 */ /* 0x000fea0003800000 */
.L_x_175:
        /* <DEDUP_REMOVED lines=10> */
.L_x_178:
[----:B------:R-:W-:Y:S05]  /*5590*/  BSYNC B1 ;  /* 0x0000000000017941 */ /* 0x000fea0003800000 */
.L_x_177:
        /* <DEDUP_REMOVED lines=9> */
.L_x_180:
[----:B------:R-:W-:Y:S05]  /*5630*/  BSYNC B1 ;  /* 0x0000000000017941 */ /* 0x000fea0003800000 */
.L_x_179:
        /* <DEDUP_REMOVED lines=9> */
.L_x_182:
[----:B------:R-:W-:Y:S05]  /*56d0*/  BSYNC B1 ;  /* 0x0000000000017941 */ /* 0x000fea0003800000 */
.L_x_181:
        /* <DEDUP_REMOVED lines=10> */
.L_x_184:
[----:B------:R-:W-:Y:S05]  /*5780*/  BSYNC B1 ;  /* 0x0000000000017941 */ /* 0x000fea0003800000 */
.L_x_183:
[----:B-----5:R-:W-:Y:S01]  /*5790*/  HADD2.F32 R5, -RZ, R88.H0_H0 ;  /* 0x20000058ff057230 */ /* 0x020fe20000004100 */
[----:B------:R-:W-:Y:S01]  /*57a0*/  ISETP.GT.AND P0, PT, R4, 0x99, PT ;  /* 0x000000990400780c */ /* 0x000fe20003f04270 */
[----:B------:R-:W-:Y:S01]  /*57b0*/  @P2 IMAD.MOV.U32 R4, RZ, RZ, R12 ;  /* 0x000000ffff042224 */ /* 0x000fe200078e000c */
[----:B------:R-:W-:Y:S02]  /*57c0*/  BSSY B1, `(.L_x_185) ;  /* 0x000000a000017945 */ /* 0x000fe40003800000 */
[----:B------:R-:W-:Y:S01]  /*57d0*/  FMUL R5, R5, R106 ;  /* 0x0000006a05057220 */ /* 0x000fe20000400000 */
[----:B------:R-:W-:-:S03]  /*57e0*/  ISETP.GT.AND P3, PT, R3, RZ, P0 ;  /* 0x000000ff0300720c */ /* 0x000fc60000764270 */
[----:B------:R-:W-:-:S05]  /*57f0*/  FFMA R5, R36, R104, R5 ;  /* 0x0000006824057223 */ /* 0x000fca0000000005 */
[----:B------:R-:W-:-:S04]  /*5800*/  F2FP.F16.F32.PACK_AB R5, RZ, R5 ;  /* 0x00000005ff05723e */ /* 0x000fc800000000ff */
[----:B0-----:R-:W-:Y:S01]  /*5810*/  PRMT R14, R5, 0x7610, R14 ;  /* 0x00007610050e7816 */ /* 0x001fe2000000000e */
[----:B------:R-:W-:-:S05]  /*5820*/  @P2 IMAD.MOV.U32 R5, RZ, RZ, R13 ;  /* 0x000000ffff052224 */ /* 0x000fca00078e000d */
[----:B------:R0:W-:Y:S01]  /*5830*/  @P2 STG.E.U16 desc[UR36][R4.64+0x130], R14 ;  /* 0x0001300e04002986 */ /* 0x0001e2000c101524 */
[----:B------:R-:W-:Y:S05]  /*5840*/  @!P3 BRA `(.L_x_186) ;  /* 0x000000000004b947 */ /* 0x000fea0003800000 */
[----:B------:R0:W5:Y:S02]  /*5850*/  LDG.E.LTC128B.U16 R88, desc[UR36][R6.64+0x132] ;  /* 0x0001322406587981 */ /* 0x000164000c1e1520 */
.L_x_186:
[----:B------:R-:W-:Y:S05]  /*5860*/  BSYNC B1 ;  /* 0x0000000000017941 */ /* 0x000fea0003800000 */
.L_x_185:
        /* <DEDUP_REMOVED lines=9> */
.L_x_188:
[----:B------:R-:W-:Y:S05]  /*5900*/  BSYNC B1 ;  /* 0x0000000000017941 */ /* 0x000fea0003800000 */
.L_x_187:
[----:B-----5:R-:W-:Y:S01]  /*5910*/  HADD2.F32 R5, -RZ, R88.H0_H0 ;  /* 0x20000058ff057230 */ /* 0x020fe20000004100 */
[----:B------:R-:W-:Y:S01]  /*5920*/  ISETP.GT.AND P0, PT, R3, 0x8, P0 ;  /* 0x000000080300780c */ /* 0x000fe20000704270 */
[----:B0-----:R-:W-:Y:S01]  /*5930*/  @P1 IMAD.MOV.U32 R4, RZ, RZ, R10 ;  /* 0x000000ffff041224 */ /* 0x001fe200078e000a */
[----:B------:R-:W-:Y:S02]  /*5940*/  BSSY B1, `(.L_x_189) ;  /* 0x0000009000017945 */ /* 0x000fe40003800000 */
[----:B------:R-:W-:-:S04]  /*5950*/  FMUL R5, R5, R106 ;  /* 0x0000006a05057220 */ /* 0x000fc80000400000 */
[----:B------:R-:W-:-:S05]  /*5960*/  FFMA R5, R38, R104, R5 ;  /* 0x0000006826057223 */ /* 0x000fca0000000005 */
[----:B------:R-:W-:-:S04]  /*5970*/  F2FP.F16.F32.PACK_AB R5, RZ, R5 ;  /* 0x00000005ff05723e */ /* 0x000fc800000000ff */
[----:B-1-3--:R-:W-:Y:S01]  /*5980*/  PRMT R6, R5, 0x7610, R6 ;  /* 0x0000761005067816 */ /* 0x00afe20000000006 */
[----:B------:R-:W-:-:S05]  /*5990*/  @P1 IMAD.MOV.U32 R5, RZ, RZ, R11 ;  /* 0x000000ffff051224 */ /* 0x000fca00078e000b */
[----:B------:R0:W-:Y:S01]  /*59a0*/  @P1 STG.E.U16 desc[UR36][R4.64+0x130], R6 ;  /* 0x0001300604001986 */ /* 0x0001e2000c101524 */
[----:B------:R-:W-:Y:S05]  /*59b0*/  @!P0 BRA `(.L_x_190) ;  /* 0x0000000000048947 */ /* 0x000fea0003800000 */
[----:B------:R1:W5:Y:S02]  /*59c0*/  LDG.E.LTC128B.U16 R88, desc[UR36][R8.64+0x132] ;  /* 0x0001322408587981 */ /* 0x000364000c1e1520 */
.L_x_190:
[----:B------:R-:W-:Y:S05]  /*59d0*/  BSYNC B1 ;  /* 0x0000000000017941 */ /* 0x000fea0003800000 */
.L_x_189:
[----:B------:R-:W-:Y:S05]  /*59e0*/  @!P0 BRA `(.L_x_191) ;  /* 0x0000001800088947 */ /* 0x000fea0003800000 */
[----:B-----5:R-:W-:-:S05]  /*59f0*/  HADD2.F32 R3, -RZ, R88.H0_H0 ;  /* 0x20000058ff037230 */ /* 0x020fca0000004100 */
[----:B0-----:R-:W-:-:S04]  /*5a00*/  FMUL R4, R3, R106 ;  /* 0x0000006a03047220 */ /* 0x001fc80000400000 */
[----:B------:R-:W-:-:S05]  /*5a10*/  FFMA R4, R39, R104, R4 ;  /* 0x0000006827047223 */ /* 0x000fca0000000004 */
[----:B------:R-:W-:-:S05]  /*5a20*/  F2FP.F16.F32.PACK_AB R4, RZ, R4 ;  /* 0x00000004ff04723e */ /* 0x000fca00000000ff */
[----:B------:R3:W-:Y:S01]  /*5a30*/  STG.E.U16 desc[UR36][R10.64+0x132], R4 ;  /* 0x000132040a007986 */ /* 0x0007e2000c101524 */
[----:B------:R-:W-:Y:S05]  /*5a40*/  BRA `(.L_x_191) ;  /* 0x0000001400f07947 */ /* 0x000fea0003800000 */
.L_x_34:
[----:B------:R-:W-:Y:S01]  /*5a50*/  ULDC.64 UR4, c[0x0][0x5c0] ;  /* 0x0001700000047ab9 */ /* 0x000fe20000000a00 */
[----:B------:R-:W-:Y:S01]  /*5a60*/  ISETP.GT.AND P3, PT, R4, 0x1, PT ;  /* 0x000000010400780c */ /* 0x000fe20003f64270 */
[-C--:B------:R-:W-:Y:S01]  /*5a70*/  FMUL R88, R88, R104.reuse ;  /* 0x0000006858587220 */ /* 0x080fe20000400000 */
[----:B------:R-:W-:Y:S01]  /*5a80*/  LEA R6, P0, R10, UR4, 0x1 ;  /* 0x000000040a067c11 */ /* 0x000fe2000f8008ff */
[-C--:B------:R-:W-:Y:S01]  /*5a90*/  FMUL R89, R89, R104.reuse ;  /* 0x0000006859597220 */ /* 0x080fe20000400000 */
[----:B------:R-:W-:Y:S01]  /*5aa0*/  SHF.L.U64.HI R9, R8, 0x4, R9 ;  /* 0x0000000408097819 */ /* 0x000fe20000010209 */
[-C--:B------:R-:W-:Y:S01]  /*5ab0*/  FMUL R90, R90, R104.reuse ;  /* 0x000000685a5a7220 */ /* 0x080fe20000400000 */
[----:B------:R-:W-:Y:S01]  /*5ac0*/  LEA.HI.X R7, R10, UR5, R107, 0x1, P0 ;  /* 0x000000050a077c11 */ /* 0x000fe200080f0c6b */
[-C--:B------:R-:W-:Y:S01]  /*5ad0*/  FMUL R91, R91, R104.reuse ;  /* 0x000000685b5b7220 */ /* 0x080fe20000400000 */
[----:B------:R-:W-:Y:S01]  /*5ae0*/  ISETP.GT.AND P0, PT, R3, RZ, P3 ;  /* 0x000000ff0300720c */ /* 0x000fe20001f04270 */
[----:B------:R-:W-:Y:S01]  /*5af0*/  FMUL R92, R92, R104 ;  /* 0x000000685c5c7220 */ /* 0x000fe20000400000 */
[----:B------:R-:W-:Y:S01]  /*5b00*/  F2FP.F16.F32.PACK_AB R88, RZ, R88 ;  /* 0x00000058ff58723e */ /* 0x000fe200000000ff */
[-C--:B------:R-:W-:Y:S01]  /*5b10*/  FMUL R93, R93, R104.reuse ;  /* 0x000000685d5d7220 */ /* 0x080fe20000400000 */
[----:B------:R-:W-:Y:S01]  /*5b20*/  F2FP.F16.F32.PACK_AB R89, RZ, R89 ;  /* 0x00000059ff59723e */ /* 0x000fe200000000ff */
[----:B------:R-:W-:Y:S01]  /*5b30*/  FMUL R94, R94, R104 ;  /* 0x000000685e5e7220 */ /* 0x000fe20000400000 */
[----:B------:R-:W-:Y:S01]  /*5b40*/  ISETP.GT.AND P1, PT, R3, 0x8, P1 ;  /* 0x000000080300780c */ /* 0x000fe20000f24270 */
[----:B------:R-:W-:Y:S01]  /*5b50*/  @P2 STG.E.U16 desc[UR36][R6.64], R88 ;  /* 0x0000005806002986 */ /* 0x000fe2000c101524 */
[----:B------:R-:W-:Y:S01]  /*5b60*/  LEA R8, P4, R8, R6, 0x4 ;  /* 0x0000000608087211 */ /* 0x000fe200078820ff */
[-C--:B------:R-:W-:Y:S01]  /*5b70*/  FMUL R95, R95, R104.reuse ;  /* 0x000000685f5f7220 */ /* 0x080fe20000400000 */
[----:B------:R-:W-:Y:S01]  /*5b80*/  ISETP.GT.AND P2, PT, R4, 0x8, PT ;  /* 0x000000080400780c */ /* 0x000fe20003f44270 */
[-C--:B------:R-:W-:Y:S01]  /*5b90*/  FMUL R96, R96, R104.reuse ;  /* 0x0000006860607220 */ /* 0x080fe20000400000 */
[----:B------:R-:W-:Y:S01]  /*5ba0*/  ISETP.GT.AND P3, PT, R3, 0x8, P3 ;  /* 0x000000080300780c */ /* 0x000fe20001f64270 */
[----:B------:R-:W-:Y:S01]  /*5bb0*/  @P0 STG.E.U16 desc[UR36][R6.64+0x2], R89 ;  /* 0x0000025906000986 */ /* 0x000fe2000c101524 */
[----:B------:R-:W-:Y:S01]  /*5bc0*/  ISETP.GT.AND P0, PT, R4, 0x9, PT ;  /* 0x000000090400780c */ /* 0x000fe20003f04270 */
[----:B------:R-:W-:Y:S01]  /*5bd0*/  IMAD.X R9, R9, 0x1, R7, P4 ;  /* 0x0000000109097824 */ /* 0x000fe200020e0607 */
[----:B------:R-:W-:Y:S01]  /*5be0*/  ISETP.GT.AND P5, PT, R3, RZ, P2 ;  /* 0x000000ff0300720c */ /* 0x000fe200017a4270 */
[-C--:B------:R-:W-:Y:S01]  /*5bf0*/  FMUL R97, R97, R104.reuse ;  /* 0x0000006861617220 */ /* 0x080fe20000400000 */
[----:B------:R-:W-:Y:S01]  /*5c00*/  ISETP.GT.AND P4, PT, R3, RZ, P0 ;  /* 0x000000ff0300720c */ /* 0x000fe20000784270 */
[----:B------:R-:W-:Y:S01]  /*5c10*/  FMUL R98, R98, R104 ;  /* 0x0000006862627220 */ /* 0x000fe20000400000 */
[----:B------:R-:W-:Y:S01]  /*5c20*/  F2FP.F16.F32.PACK_AB R90, RZ, R90 ;  /* 0x0000005aff5a723e */ /* 0x000fe200000000ff */
[-C--:B------:R-:W-:Y:S01]  /*5c30*/  FMUL R99, R99, R104.reuse ;  /* 0x0000006863637220 */ /* 0x080fe20000400000 */
[----:B------:R-:W-:Y:S01]  /*5c40*/  F2FP.F16.F32.PACK_AB R91, RZ, R91 ;  /* 0x0000005bff5b723e */ /* 0x000fe200000000ff */
[----:B------:R-:W-:Y:S01]  /*5c50*/  FMUL R100, R100, R104 ;  /* 0x0000006864647220 */ /* 0x000fe20000400000 */
[----:B------:R-:W-:Y:S01]  /*5c60*/  F2FP.F16.F32.PACK_AB R92, RZ, R92 ;  /* 0x0000005cff5c723e */ /* 0x000fe200000000ff */
[----:B------:R-:W-:Y:S01]  /*5c70*/  @P1 STG.E.U16 desc[UR36][R8.64], R90 ;  /* 0x0000005a08001986 */ /* 0x000fe2000c101524 */
[----:B------:R-:W-:Y:S01]  /*5c80*/  F2FP.F16.F32.PACK_AB R93, RZ, R93 ;  /* 0x0000005dff5d723e */ /* 0x000fe200000000ff */
[-C--:B------:R-:W-:Y:S01]  /*5c90*/  FMUL R101, R101, R104.reuse ;  /* 0x0000006865657220 */ /* 0x080fe20000400000 */
[C---:B------:R-:W-:Y:S01]  /*5ca0*/  ISETP.GT.AND P2, PT, R3.reuse, 0x8, P2 ;  /* 0x000000080300780c */ /* 0x040fe20001744270 */
[----:B------:R-:W-:Y:S01]  /*5cb0*/  @P3 STG.E.U16 desc[UR36][R8.64+0x2], R91 ;  /* 0x0000025b08003986 */ /* 0x000fe2000c101524 */
[----:B------:R-:W-:Y:S01]  /*5cc0*/  ISETP.GT.AND P1, PT, R4, 0x10, PT ;  /* 0x000000100400780c */ /* 0x000fe20003f24270 */
[-C--:B------:R-:W-:Y:S01]  /*5cd0*/  FMUL R102, R102, R104.reuse ;  /* 0x0000006866667220 */ /* 0x080fe20000400000 */
[----:B------:R-:W-:Y:S01]  /*5ce0*/  ISETP.GT.AND P3, PT, R3, 0x8, P0 ;  /* 0x000000080300780c */ /* 0x000fe20000764270 */
[----:B------:R-:W-:Y:S01]  /*5cf0*/  @P5 STG.E.U16 desc[UR36][R6.64+0x10], R92 ;  /* 0x0000105c06005986 */ /* 0x000fe2000c101524 */
[----:B------:R-:W-:Y:S01]  /*5d00*/  ISETP.GT.AND P0, PT, R4, 0x11, PT ;  /* 0x000000110400780c */ /* 0x000fe20003f04270 */
[-C--:B------:R-:W-:Y:S01]  /*5d10*/  FMUL R103, R103, R104.reuse ;  /* 0x0000006867677220 */ /* 0x080fe20000400000 */
[C---:B------:R-:W-:Y:S01]  /*5d20*/  ISETP.GT.AND P5, PT, R3.reuse, RZ, P1 ;  /* 0x000000ff0300720c */ /* 0x040fe20000fa4270 */
[----:B------:R-:W-:Y:S01]  /*5d30*/  @P4 STG.E.U16 desc[UR36][R6.64+0x12], R93 ;  /* 0x0000125d06004986 */ /* 0x000fe2000c101524 */
        /* <DEDUP_REMOVED lines=209> */
[----:B------:R-:W-:Y:S01]  /*6a50*/  FMUL R39, R39, R104 ;  /* 0x0000006827277220 */ /* 0x000fe20000400000 */
[----:B------:R-:W-:Y:S01]  /*6a60*/  ISETP.GT.AND P1, PT, R3, 0x8, P2 ;  /* 0x000000080300780c */ /* 0x000fe20001724270 */
[----:B------:R-:W-:Y:S01]  /*6a70*/  @P3 STG.E.U16 desc[UR36][R8.64+0xb2], R71 ;  /* 0x0000b24708003986 */ /* 0x000fe2000c101524 */
[----:B------:R-:W-:-:S02]  /*6a80*/  ISETP.GT.AND P2, PT, R4, 0x68, PT ;  /* 0x000000680400780c */ /* 0x000fc40003f44270 */
[C---:B------:R-:W-:Y:S01]  /*6a90*/  ISETP.GT.AND P3, PT, R3.reuse, 0x8, P0 ;  /* 0x000000080300780c */ /* 0x040fe20000764270 */
[----:B------:R-:W-:Y:S01]  /*6aa0*/  @P5 STG.E.U16 desc[UR36][R6.64+0xc0], R40 ;  /* 0x0000c02806005986 */ /* 0x000fe2000c101524 */
[----:B------:R-:W-:Y:S02]  /*6ab0*/  ISETP.GT.AND P0, PT, R4, 0x69, PT ;  /* 0x000000690400780c */ /* 0x000fe40003f04270 */
[C---:B------:R-:W-:Y:S01]  /*6ac0*/  ISETP.GT.AND P5, PT, R3.reuse, RZ, P2 ;  /* 0x000000ff0300720c */ /* 0x040fe200017a4270 */
[----:B------:R-:W-:Y:S01]  /*6ad0*/  @P4 STG.E.U16 desc[UR36][R6.64+0xc2], R41 ;  /* 0x0000c22906004986 */ /* 0x000fe2000c101524 */
[----:B------:R-:W-:Y:S02]  /*6ae0*/  ISETP.GT.AND P4, PT, R3, RZ, P0 ;  /* 0x000000ff0300720c */ /* 0x000fe40000784270 */
[----:B------:R-:W-:Y:S02]  /*6af0*/  F2FP.F16.F32.PACK_AB R42, RZ, R42 ;  /* 0x0000002aff2a723e */ /* 0x000fe400000000ff */
[----:B------:R-:W-:-:S02]  /*6b00*/  F2FP.F16.F32.PACK_AB R43, RZ, R43 ;  /* 0x0000002bff2b723e */ /* 0x000fc400000000ff */
[----:B------:R-:W-:Y:S01]  /*6b10*/  F2FP.F16.F32.PACK_AB R44, RZ, R44 ;  /* 0x0000002cff2c723e */ /* 0x000fe200000000ff */
[----:B------:R-:W-:Y:S01]  /*6b20*/  @P1 STG.E.U16 desc[UR36][R8.64+0xc0], R42 ;  /* 0x0000c02a08001986 */ /* 0x000fe2000c101524 */
[----:B------:R-:W-:Y:S02]  /*6b30*/  F2FP.F16.F32.PACK_AB R45, RZ, R45 ;  /* 0x0000002dff2d723e */ /* 0x000fe400000000ff */
[C---:B------:R-:W-:Y:S01]  /*6b40*/  ISETP.GT.AND P1, PT, R3.reuse, 0x8, P2 ;  /* 0x000000080300780c */ /* 0x040fe20001724270 */
[----:B------:R-:W-:Y:S01]  /*6b50*/  @P3 STG.E.U16 desc[UR36][R8.64+0xc2], R43 ;  /* 0x0000c22b08003986 */ /* 0x000fe2000c101524 */
[C---:B------:R-:W-:Y:S02]  /*6b60*/  ISETP.GT.AND P2, PT, R4.reuse, 0x70, PT ;  /* 0x000000700400780c */ /* 0x040fe40003f44270 */
[----:B------:R-:W-:Y:S01]  /*6b70*/  ISETP.GT.AND P3, PT, R3, 0x8, P0 ;  /* 0x000000080300780c */ /* 0x000fe20000764270 */
[----:B------:R-:W-:Y:S01]  /*6b80*/  @P5 STG.E.U16 desc[UR36][R6.64+0xd0], R44 ;  /* 0x0000d02c06005986 */ /* 0x000fe2000c101524 */
[----:B------:R-:W-:-:S02]  /*6b90*/  ISETP.GT.AND P0, PT, R4, 0x71, PT ;  /* 0x000000710400780c */ /* 0x000fc40003f04270 */
[C---:B------:R-:W-:Y:S01]  /*6ba0*/  ISETP.GT.AND P5, PT, R3.reuse, RZ, P2 ;  /* 0x000000ff0300720c */ /* 0x040fe200017a4270 */
[----:B------:R-:W-:Y:S01]  /*6bb0*/  @P4 STG.E.U16 desc[UR36][R6.64+0xd2], R45 ;  /* 0x0000d22d06004986 */ /* 0x000fe2000c101524 */
[----:B------:R-:W-:Y:S02]  /*6bc0*/  ISETP.GT.AND P4, PT, R3, RZ, P0 ;  /* 0x000000ff0300720c */ /* 0x000fe40000784270 */
[----:B------:R-:W-:Y:S02]  /*6bd0*/  F2FP.F16.F32.PACK_AB R46, RZ, R46 ;  /* 0x0000002eff2e723e */ /* 0x000fe400000000ff */
[----:B------:R-:W-:Y:S02]  /*6be0*/  F2FP.F16.F32.PACK_AB R47, RZ, R47 ;  /* 0x0000002fff2f723e */ /* 0x000fe400000000ff */
[----:B------:R-:W-:Y:S01]  /*6bf0*/  F2FP.F16.F32.PACK_AB R48, RZ, R48 ;  /* 0x00000030ff30723e */ /* 0x000fe200000000ff */
[----:B------:R-:W-:Y:S01]  /*6c00*/  @P1 STG.E.U16 desc[UR36][R8.64+0xd0], R46 ;  /* 0x0000d02e08001986 */ /* 0x000fe2000c101524 */
[----:B------:R-:W-:-:S02]  /*6c10*/  F2FP.F16.F32.PACK_AB R49, RZ, R49 ;  /* 0x00000031ff31723e */ /* 0x000fc400000000ff */
[C---:B------:R-:W-:Y:S01]  /*6c20*/  ISETP.GT.AND P2, PT, R3.reuse, 0x8, P2 ;  /* 0x000000080300780c */ /* 0x040fe20001744270 */
[----:B------:R-:W-:Y:S01]  /*6c30*/  @P3 STG.E.U16 desc[UR36][R8.64+0xd2], R47 ;  /* 0x0000d22f08003986 */ /* 0x000fe2000c101524 */
[C---:B------:R-:W-:Y:S02]  /*6c40*/  ISETP.GT.AND P3, PT, R4.reuse, 0x78, PT ;  /* 0x000000780400780c */ /* 0x040fe40003f64270 */
[C---:B------:R-:W-:Y:S01]  /*6c50*/  ISETP.GT.AND P0, PT, R3.reuse, 0x8, P0 ;  /* 0x000000080300780c */ /* 0x040fe20000704270 */
[----:B------:R-:W-:Y:S01]  /*6c60*/  @P5 STG.E.U16 desc[UR36][R6.64+0xe0], R48 ;  /* 0x0000e03006005986 */ /* 0x000fe2000c101524 */
[----:B------:R-:W-:Y:S02]  /*6c70*/  ISETP.GT.AND P1, PT, R4, 0x79, PT ;  /* 0x000000790400780c */ /* 0x000fe40003f24270 */
[----:B------:R-:W-:Y:S01]  /*6c80*/  F2FP.F16.F32.PACK_AB R50, RZ, R50 ;  /* 0x00000032ff32723e */ /* 0x000fe200000000ff */
[----:B------:R-:W-:Y:S01]  /*6c90*/  @P4 STG.E.U16 desc[UR36][R6.64+0xe2], R49 ;  /* 0x0000e23106004986 */ /* 0x000fe2000c101524 */
[----:B------:R-:W-:-:S02]  /*6ca0*/  ISETP.GT.AND P4, PT, R3, RZ, P3 ;  /* 0x000000ff0300720c */ /* 0x000fc40001f84270 */
[C---:B------:R-:W-:Y:S01]  /*6cb0*/  ISETP.GT.AND P5, PT, R3.reuse, RZ, P1 ;  /* 0x000000ff0300720c */ /* 0x040fe20000fa4270 */
[----:B------:R-:W-:Y:S01]  /*6cc0*/  @P2 STG.E.U16 desc[UR36][R8.64+0xe0], R50 ;  /* 0x0000e03208002986 */ /* 0x000fe2000c101524 */
[----:B------:R-:W-:Y:S02]  /*6cd0*/  F2FP.F16.F32.PACK_AB R51, RZ, R51 ;  /* 0x00000033ff33723e */ /* 0x000fe400000000ff */
[----:B------:R-:W-:Y:S02]  /*6ce0*/  F2FP.F16.F32.PACK_AB R52, RZ, R52 ;  /* 0x00000034ff34723e */ /* 0x000fe400000000ff */
[----:B------:R-:W-:Y:S01]  /*6cf0*/  ISETP.GT.AND P2, PT, R4, 0x80, PT ;  /* 0x000000800400780c */ /* 0x000fe20003f44270 */
[----:B------:R-:W-:Y:S01]  /*6d00*/  @P0 STG.E.U16 desc[UR36][R8.64+0xe2], R51 ;  /* 0x0000e23308000986 */ /* 0x000fe2000c101524 */
[----:B------:R-:W-:Y:S02]  /*6d10*/  F2FP.F16.F32.PACK_AB R53, RZ, R53 ;  /* 0x00000035ff35723e */ /* 0x000fe400000000ff */
[C---:B------:R-:W-:Y:S01]  /*6d20*/  ISETP.GT.AND P3, PT, R3.reuse, 0x8, P3 ;  /* 0x000000080300780c */ /* 0x040fe20001f64270 */
[----:B------:R-:W-:Y:S01]  /*6d30*/  @P4 STG.E.U16 desc[UR36][R6.64+0xf0], R52 ;  /* 0x0000f03406004986 */ /* 0x000fe2000c101524 */
[----:B------:R-:W-:-:S02]  /*6d40*/  ISETP.GT.AND P1, PT, R3, 0x8, P1 ;  /* 0x000000080300780c */ /* 0x000fc40000f24270 */
[----:B------:R-:W-:Y:S01]  /*6d50*/  ISETP.GT.AND P0, PT, R4, 0x81, PT ;  /* 0x000000810400780c */ /* 0x000fe20003f04270 */
[----:B------:R-:W-:Y:S01]  /*6d60*/  @P5 STG.E.U16 desc[UR36][R6.64+0xf2], R53 ;  /* 0x0000f23506005986 */ /* 0x000fe2000c101524 */
[C---:B------:R-:W-:Y:S02]  /*6d70*/  ISETP.GT.AND P4, PT, R3.reuse, RZ, P2 ;  /* 0x000000ff0300720c */ /* 0x040fe40001784270 */
        /* <DEDUP_REMOVED lines=8> */
[C---:B------:R-:W-:Y:S02]  /*6e00*/  ISETP.GT.AND P1, PT, R3.reuse, 0x8, P0 ;  /* 0x000000080300780c */ /* 0x040fe40000724270 */
[C---:B------:R-:W-:Y:S01]  /*6e10*/  ISETP.GT.AND P0, PT, R4.reuse, 0x89, PT ;  /* 0x000000890400780c */ /* 0x040fe20003f04270 */
        /* <DEDUP_REMOVED lines=9> */
[C---:B------:R-:W-:Y:S01]  /*6eb0*/  ISETP.GT.AND P4, PT, R3.reuse, 0x8, P4 ;  /* 0x000000080300780c */ /* 0x040fe20002784270 */
[----:B------:R-:W-:Y:S01]  /*6ec0*/  @P1 STG.E.U16 desc[UR36][R8.64+0x102], R27 ;  /* 0x0001021b08001986 */ /* 0x000fe2000c101524 */
[----:B------:R-:W-:Y:S02]  /*6ed0*/  F2FP.F16.F32.PACK_AB R29, RZ, R29 ;  /* 0x0000001dff1d723e */ /* 0x000fe400000000ff */
[----:B------:R-:W-:Y:S01]  /*6ee0*/  ISETP.GT.AND P1, PT, R4, 0x99, PT ;  /* 0x000000990400780c */ /* 0x000fe20003f24270 */
[----:B------:R-:W-:Y:S01]  /*6ef0*/  @P5 STG.E.U16 desc[UR36][R6.64+0x110], R28 ;  /* 0x0001101c06005986 */ /* 0x000fe2000c101524 */
[----:B------:R-:W-:-:S02]  /*6f00*/  ISETP.GT.AND P5, PT, R3, 0x8, P0 ;  /* 0x000000080300780c */ /* 0x000fc400007a4270 */
[C---:B------:R-:W-:Y:S01]  /*6f10*/  ISETP.GT.AND P0, PT, R4.reuse, 0x91, PT ;  /* 0x000000910400780c */ /* 0x040fe20003f04270 */
[----:B------:R-:W-:Y:S01]  /*6f20*/  @P3 STG.E.U16 desc[UR36][R6.64+0x112], R29 ;  /* 0x0001121d06003986 */ /* 0x000fe2000c101524 */
[C---:B------:R-:W-:Y:S02]  /*6f30*/  ISETP.GT.AND P3, PT, R4.reuse, 0x90, PT ;  /* 0x000000900400780c */ /* 0x040fe40003f64270 */
[----:B------:R-:W-:Y:S01]  /*6f40*/  ISETP.GT.AND P2, PT, R4, 0x98, PT ;  /* 0x000000980400780c */ /* 0x000fe20003f44270 */
[----:B------:R-:W-:Y:S01]  /*6f50*/  @P4 IMAD.MOV.U32 R4, RZ, RZ, R8 ;  /* 0x000000ffff044224 */ /* 0x000fe200078e0008 */
[----:B------:R-:W-:Y:S01]  /*6f60*/  F2FP.F16.F32.PACK_AB R30, RZ, R30 ;  /* 0x0000001eff1e723e */ /* 0x000fe200000000ff */
[----:B------:R-:W-:Y:S01]  /*6f70*/  @P4 IMAD.MOV.U32 R5, RZ, RZ, R9 ;  /* 0x000000ffff054224 */ /* 0x000fe200078e0009 */
[----:B------:R-:W-:Y:S02]  /*6f80*/  F2FP.F16.F32.PACK_AB R31, RZ, R31 ;  /* 0x0000001fff1f723e */ /* 0x000fe400000000ff */
[----:B------:R-:W-:-:S02]  /*6f90*/  F2FP.F16.F32.PACK_AB R32, RZ, R32 ;  /* 0x00000020ff20723e */ /* 0x000fc400000000ff */
[----:B------:R0:W-:Y:S01]  /*6fa0*/  @P4 STG.E.U16 desc[UR36][R4.64+0x110], R30 ;  /* 0x0001101e04004986 */ /* 0x0001e2000c101524 */
[C---:B------:R-:W-:Y:S02]  /*6fb0*/  ISETP.GT.AND P4, PT, R3.reuse, RZ, P3 ;  /* 0x000000ff0300720c */ /* 0x040fe40001f84270 */
[----:B------:R-:W-:Y:S02]  /*6fc0*/  ISETP.GT.AND P3, PT, R3, 0x8, P3 ;  /* 0x000000080300780c */ /* 0x000fe40001f64270 */
[----:B------:R-:W-:Y:S02]  /*6fd0*/  F2FP.F16.F32.PACK_AB R33, RZ, R33 ;  /* 0x00000021ff21723e */ /* 0x000fe400000000ff */
[----:B------:R-:W-:Y:S02]  /*6fe0*/  F2FP.F16.F32.PACK_AB R34, RZ, R34 ;  /* 0x00000022ff22723e */ /* 0x000fe400000000ff */
[----:B------:R-:W-:Y:S02]  /*6ff0*/  F2FP.F16.F32.PACK_AB R35, RZ, R35 ;  /* 0x00000023ff23723e */ /* 0x000fe400000000ff */
[----:B------:R-:W-:Y:S01]  /*7000*/  F2FP.F16.F32.PACK_AB R36, RZ, R36 ;  /* 0x00000024ff24723e */ /* 0x000fe200000000ff */
[----:B0-----:R-:W-:Y:S01]  /*7010*/  @P5 IMAD.MOV.U32 R4, RZ, RZ, R8 ;  /* 0x000000ffff045224 */ /* 0x001fe200078e0008 */
[----:B------:R-:W-:Y:S01]  /*7020*/  F2FP.F16.F32.PACK_AB R37, RZ, R37 ;  /* 0x00000025ff25723e */ /* 0x000fe200000000ff */
[----:B------:R-:W-:Y:S01]  /*7030*/  @P5 IMAD.MOV.U32 R5, RZ, RZ, R9 ;  /* 0x000000ffff055224 */ /* 0x000fe200078e0009 */
[----:B------:R-:W-:-:S02]  /*7040*/  F2FP.F16.F32.PACK_AB R38, RZ, R38 ;  /* 0x00000026ff26723e */ /* 0x000fc400000000ff */
[----:B------:R-:W-:Y:S02]  /*7050*/  F2FP.F16.F32.PACK_AB R39, RZ, R39 ;  /* 0x00000027ff27723e */ /* 0x000fe400000000ff */
[----:B------:R0:W-:Y:S01]  /*7060*/  @P5 STG.E.U16 desc[UR36][R4.64+0x112], R31 ;  /* 0x0001121f04005986 */ /* 0x0001e2000c101524 */
[C---:B------:R-:W-:Y:S02]  /*7070*/  ISETP.GT.AND P5, PT, R3.reuse, RZ, P0 ;  /* 0x000000ff0300720c */ /* 0x040fe400007a4270 */
[----:B------:R-:W-:Y:S01]  /*7080*/  ISETP.GT.AND P0, PT, R3, 0x8, P0 ;  /* 0x000000080300780c */ /* 0x000fe20000704270 */
[----:B0-----:R-:W-:Y:S02]  /*7090*/  @P4 IMAD.MOV.U32 R4, RZ, RZ, R6 ;  /* 0x000000ffff044224 */ /* 0x001fe400078e0006 */
[----:B------:R-:W-:-:S05]  /*70a0*/  @P4 IMAD.MOV.U32 R5, RZ, RZ, R7 ;  /* 0x000000ffff054224 */ /* 0x000fca00078e0007 */
        /* <DEDUP_REMOVED lines=10> */
[----:B------:R0:W-:Y:S02]  /*7150*/  @P3 STG.E.U16 desc[UR36][R4.64+0x120], R34 ;  /* 0x0001202204003986 */ /* 0x0001e4000c101524 */
[----:B0-----:R-:W-:Y:S02]  /*7160*/  @P0 IMAD.MOV.U32 R4, RZ, RZ, R8 ;  /* 0x000000ffff040224 */ /* 0x001fe400078e0008 */
[----:B------:R-:W-:-:S05]  /*7170*/  @P0 IMAD.MOV.U32 R5, RZ, RZ, R9 ;  /* 0x000000ffff050224 */ /* 0x000fca00078e0009 */
[----:B------:R0:W-:Y:S02]  /*7180*/  @P0 STG.E.U16 desc[UR36][R4.64+0x122], R35 ;  /* 0x0001222304000986 */ /* 0x0001e4000c101524 */
[----:B0-----:R-:W-:Y:S02]  /*7190*/  @P5 IMAD.MOV.U32 R4, RZ, RZ, R6 ;  /* 0x000000ffff045224 */ /* 0x001fe400078e0006 */
[----:B------:R-:W-:-:S05]  /*71a0*/  @P5 IMAD.MOV.U32 R5, RZ, RZ, R7 ;  /* 0x000000ffff055224 */ /* 0x000fca00078e0007 */
[----:B------:R0:W-:Y:S04]  /*71b0*/  @P5 STG.E.U16 desc[UR36][R4.64+0x130], R36 ;  /* 0x0001302404005986 */ /* 0x0001e8000c101524 */
[----:B------:R1:W-:Y:S01]  /*71c0*/  @P4 STG.E.U16 desc[UR36][R6.64+0x132], R37 ;  /* 0x0001322506004986 */ /* 0x0003e2000c101524 */
[----:B0-----:R-:W-:Y:S02]  /*71d0*/  @P2 IMAD.MOV.U32 R4, RZ, RZ, R8 ;  /* 0x000000ffff042224 */ /* 0x001fe400078e0008 */
[----:B------:R-:W-:-:S05]  /*71e0*/  @P2 IMAD.MOV.U32 R5, RZ, RZ, R9 ;  /* 0x000000ffff052224 */ /* 0x000fca00078e0009 */
[----:B------:R1:W-:Y:S04]  /*71f0*/  @P2 STG.E.U16 desc[UR36][R4.64+0x130], R38 ;  /* 0x0001302604002986 */ /* 0x0003e8000c101524 */
[----:B------:R1:W-:Y:S02]  /*7200*/  @P1 STG.E.U16 desc[UR36][R8.64+0x132], R39 ;  /* 0x0001322708001986 */ /* 0x0003e4000c101524 */
.L_x_191:
[----:B------:R-:W-:Y:S05]  /*7210*/  BSYNC B0 ;  /* 0x0000000000007941 */ /* 0x000fea0003800000 */
.L_x_33:
[----:B------:R-:W-:Y:S01]  /*7220*/  ULDC UR4, c[0x0][0xc] ;  /* 0x0000030000047ab9 */ /* 0x000fe20000000800 */
[----:B------:R-:W-:Y:S01]  /*7230*/  ULDC UR5, c[0x0][0x10] ;  /* 0x0000040000057ab9 */ /* 0x000fe20000000800 */
[----:B------:R-:W0:Y:S01]  /*7240*/  LDC R3, c[0x0][0x14] ;  /* 0x00000500ff037b82 */ /* 0x000e220000000800 */
[----:B------:R-:W-:Y:S01]  /*7250*/  UIMAD.WIDE.U32 UR4, UR4, UR5, URZ ;  /* 0x00000005040472a5 */ /* 0x000fe2000f8e003f */
[----:B------:R-:W-:Y:S02]  /*7260*/  IMAD.MOV.U32 R108, RZ, RZ, -0x1 ;  /* 0xffffffffff6c7424 */ /* 0x000fe400078e00ff */
[----:B------:R-:W-:-:S03]  /*7270*/  IMAD.MOV.U32 R105, RZ, RZ, -0x1 ;  /* 0xffffffffff697424 */ /* 0x000fc600078e00ff */
[----:B0-----:R-:W-:-:S04]  /*7280*/  IMAD.WIDE.U32 R16, R3, UR4, R16 ;  /* 0x0000000403107c25 */ /* 0x001fc8000f8e0010 */
[----:B------:R-:W-:Y:S01]  /*7290*/  IMAD R3, R3, UR5, RZ ;  /* 0x0000000503037c24 */ /* 0x000fe2000f8e02ff */
[----:B------:R-:W-:Y:S02]  /*72a0*/  ULDC.64 UR4, c[0x0][0x650] ;  /* 0x0001940000047ab9 */ /* 0x000fe40000000a00 */
[----:B------:R-:W-:Y:S01]  /*72b0*/  ISETP.GE.U32.AND P0, PT, R16, UR4, PT ;  /* 0x0000000410007c0c */ /* 0x000fe2000bf06070 */
[--C-:B------:R-:W-:Y:S01]  /*72c0*/  IMAD.IADD R17, R17, 0x1, R3.reuse ;  /* 0x0000000111117824 */ /* 0x100fe200078e0203 */
[----:B------:R-:W-:-:S04]  /*72d0*/  PRMT R3, RZ, 0x7610, R3 ;  /* 0x00007610ff037816 */ /* 0x000fc80000000003 */
[----:B------:R-:W-:-:S13]  /*72e0*/  ISETP.GE.U32.AND.EX P0, PT, R17, UR5, PT, P0 ;  /* 0x0000000511007c0c */ /* 0x000fda000bf06100 */
[----:B------:R-:W-:Y:S05]  /*72f0*/  @P0 BRA `(.L_x_192) ;  /* 0x0000000400640947 */ /* 0x000fea0003800000 */
[----:B------:R-:W0:Y:S01]  /*7300*/  S2R R12, SR_CTAID.X ;  /* 0x00000000000c7919 */ /* 0x000e220000002500 */
[----:B---3--:R-:W3:Y:S01]  /*7310*/  LDC.64 R10, c[0x0][0x628] ;  /* 0x00018a00ff0a7b82 */ /* 0x008ee20000000a00 */
[----:B------:R-:W-:Y:S01]  /*7320*/  ULDC UR4, c[0x0][0x150] ;  /* 0x0000540000047ab9 */ /* 0x000fe20000000800 */
[----:B-12-4-:R-:W-:Y:S01]  /*7330*/  IMAD.MOV.U32 R8, RZ, RZ, R16 ;  /* 0x000000ffff087224 */ /* 0x016fe200078e0010 */
[----:B------:R-:W1:Y:S01]  /*7340*/  S2R R24, SR_CTAID.Y ;  /* 0x0000000000187919 */ /* 0x000e620000002600 */
[----:B------:R-:W-:-:S04]  /*7350*/  IMAD.MOV.U32 R9, RZ, RZ, R17 ;  /* 0x000000ffff097224 */ /* 0x000fc800078e0011 */
[----:B------:R-:W2:Y:S08]  /*7360*/  LDC R21, c[0x0][0x144] ;  /* 0x00005100ff157b82 */ /* 0x000eb00000000800 */
[----:B------:R-:W4:Y:S08]  /*7370*/  LDC R0, c[0x0][0x630] ;  /* 0x00018c00ff007b82 */ /* 0x000f300000000800 */
[----:B------:R-:W1:Y:S01]  /*7380*/  LDC.64 R14, c[0x0][0x620] ;  /* 0x00018800ff0e7b82 */ /* 0x000e620000000a00 */
[----:B---3--:R-:W-:-:S04]  /*7390*/  ISETP.NE.U32.AND P0, PT, R10, RZ, PT ;  /* 0x000000ff0a00720c */ /* 0x008fc80003f05070 */
[----:B------:R-:W-:Y:S02]  /*73a0*/  ISETP.NE.AND.EX P0, PT, R11, RZ, PT, P0 ;  /* 0x000000ff0b00720c */ /* 0x000fe40003f05300 */
[----:B0-----:R-:W-:-:S05]  /*73b0*/  I2FP.F32.U32 R3, R12 ;  /* 0x0000000c00037245 */ /* 0x001fca0000201000 */
[----:B------:R-:W-:-:S04]  /*73c0*/  FMUL R3, R3, UR4 ;  /* 0x0000000403037c20 */ /* 0x000fc80008400000 */
[----:B------:R0:W3:Y:S02]  /*73d0*/  F2I.U32.TRUNC.NTZ R20, R3 ;  /* 0x0000000300147305 */ /* 0x0000e4000020f000 */
[----:B--2-4-:R-:W-:Y:S05]  /*73e0*/  @!P0 BRA `(.L_x_193) ;  /* 0x0000000000288947 */ /* 0x014fea0003800000 */
[----:B0-----:R-:W0:Y:S02]  /*73f0*/  LDC R3, c[0x0][0x634] ;  /* 0x00018d00ff037b82 */ /* 0x001e240000000800 */
        /* <DEDUP_REMOVED lines=9> */
.L_x_193:
[----:B------:R-:W2:Y:S01]  /*7490*/  LDC.64 R28, c[0x0][0x640] ;  /* 0x00019000ff1c7b82 */ /* 0x000ea20000000a00 */
[-CC-:B------:R-:W-:Y:S01]  /*74a0*/  SHF.R.U64 R105, R8, R0.reuse, R9.reuse ;  /* 0x0000000008697219 */ /* 0x180fe20000001209 */
[----:B---3--:R-:W-:Y:S01]  /*74b0*/  IMAD.MOV R20, RZ, RZ, -R20 ;  /* 0x000000ffff147224 */ /* 0x008fe200078e0a14 */
[----:B------:R-:W-:Y:S01]  /*74c0*/  SHF.R.U32.HI R0, RZ, R0, R9 ;  /* 0x00000000ff007219 */ /* 0x000fe20000011609 */
[----:B------:R-:W-:Y:S01]  /*74d0*/  ULDC UR4, c[0x0][0x154] ;  /* 0x0000550000047ab9 */ /* 0x000fe20000000800 */
[----:B0-----:R-:W-:Y:S01]  /*74e0*/  IADD3 R3, P0, RZ, -R105, RZ ;  /* 0x80000069ff037210 */ /* 0x001fe20007f1e0ff */
[----:B------:R-:W-:Y:S02]  /*74f0*/  IMAD R21, R21, R20, R12 ;  /* 0x0000001415157224 */ /* 0x000fe400078e020c */
[----:B------:R-:W0:Y:S01]  /*7500*/  LDC R6, c[0x0][0x618] ;  /* 0x00018600ff067b82 */ /* 0x000e220000000800 */
[----:B------:R-:W-:Y:S02]  /*7510*/  IMAD.MOV.U32 R7, RZ, RZ, 0x1 ;  /* 0x00000001ff077424 */ /* 0x000fe400078e00ff */
[----:B------:R-:W-:-:S04]  /*7520*/  IMAD.X R5, RZ, RZ, ~R0, P0 ;  /* 0x000000ffff057224 */ /* 0x000fc800000e0e00 */
[-C--:B-1----:R-:W-:Y:S01]  /*7530*/  IMAD R0, R5, R14.reuse, RZ ;  /* 0x0000000e05007224 */ /* 0x082fe200078e02ff */
[----:B------:R-:W1:Y:S01]  /*7540*/  LDC R8, c[0x0][0x608] ;  /* 0x00018200ff087b82 */ /* 0x000e620000000800 */
[----:B------:R-:W-:-:S04]  /*7550*/  IMAD.WIDE.U32 R4, R3, R14, R16 ;  /* 0x0000000e03047225 */ /* 0x000fc800078e0010 */
[----:B------:R-:W-:Y:S01]  /*7560*/  IMAD R3, R3, R15, R0 ;  /* 0x0000000f03037224 */ /* 0x000fe200078e0200 */
[----:B------:R-:W-:Y:S02]  /*7570*/  I2FP.F32.U32 R0, R24 ;  /* 0x0000001800007245 */ /* 0x000fe40000201000 */
[----:B------:R-:W3:Y:S01]  /*7580*/  LDC R26, c[0x0][0x658] ;  /* 0x00019600ff1a7b82 */ /* 0x000ee20000000800 */
[----:B------:R-:W-:Y:S01]  /*7590*/  IMAD.IADD R3, R5, 0x1, R3 ;  /* 0x0000000105037824 */ /* 0x000fe200078e0203 */
[----:B--2---:R-:W-:Y:S01]  /*75a0*/  ISETP.NE.U32.AND P0, PT, R28, RZ, PT ;  /* 0x000000ff1c00720c */ /* 0x004fe20003f05070 */
[----:B------:R-:W-:Y:S01]  /*75b0*/  FMUL R0, R0, UR4 ;  /* 0x0000000400007c20 */ /* 0x000fe20008400000 */
[----:B------:R-:W-:Y:S02]  /*75c0*/  IMAD.MOV.U32 R5, RZ, RZ, -0x1 ;  /* 0xffffffffff057424 */ /* 0x000fe400078e00ff */
[----:B------:R-:W-:Y:S01]  /*75d0*/  ISETP.NE.AND.EX P0, PT, R29, RZ, PT, P0 ;  /* 0x000000ff1d00720c */ /* 0x000fe20003f05300 */
[----:B------:R2:W4:Y:S01]  /*75e0*/  F2I.U32.TRUNC.NTZ R13, R0 ;  /* 0x00000000000d7305 */ /* 0x000522000020f000 */
[----:B------:R-:W2:Y:S01]  /*75f0*/  LDC R15, c[0x0][0x148] ;  /* 0x00005200ff0f7b82 */ /* 0x000ea20000000800 */
[----:B0-----:R-:W-:-:S02]  /*7600*/  SHF.R.U64 R12, R4, R6, R3 ;  /* 0x00000006040c7219 */ /* 0x001fc40000001203 */
[----:B------:R-:W-:-:S05]  /*7610*/  SHF.R.U32.HI R3, RZ, R6, R3 ;  /* 0x00000006ff037219 */ /* 0x000fca0000011603 */
[----:B------:R-:W0:Y:S01]  /*7620*/  LDC R20, c[0x0][0x600] ;  /* 0x00018000ff147b82 */ /* 0x000e220000000800 */
[-CC-:B-1----:R-:W-:Y:S02]  /*7630*/  SHF.R.U64 R10, R12, R8.reuse, R3.reuse ;  /* 0x000000080c0a7219 */ /* 0x182fe40000001203 */
[----:B------:R-:W-:-:S05]  /*7640*/  SHF.R.U32.HI R3, RZ, R8, R3 ;  /* 0x00000008ff037219 */ /* 0x000fca0000011603 */
[----:B------:R-:W1:Y:S01]  /*7650*/  LDC R27, c[0x0][0x648] ;  /* 0x00019200ff1b7b82 */ /* 0x000e620000000800 */
[-C--:B---3--:R-:W-:Y:S02]  /*7660*/  SHF.L.U32 R4, R5, R26.reuse, RZ ;  /* 0x0000001a05047219 */ /* 0x088fe400000006ff */
[-CC-:B------:R-:W-:Y:S02]  /*7670*/  SHF.R.U64 R14, R10, R26.reuse, R3.reuse ;  /* 0x0000001a0a0e7219 */ /* 0x180fe40000001203 */
[----:B------:R-:W-:Y:S02]  /*7680*/  SHF.R.U32.HI R5, RZ, R26, R3 ;  /* 0x0000001aff057219 */ /* 0x000fe40000011603 */
[----:B------:R-:W-:Y:S01]  /*7690*/  LOP3.LUT R25, RZ, R4, RZ, 0x33, !PT ;  /* 0x00000004ff197212 */ /* 0x000fe200078e33ff */
[----:B------:R-:W3:Y:S01]  /*76a0*/  LDC R30, c[0x0][0x638] ;  /* 0x00018e00ff1e7b82 */ /* 0x000ee20000000800 */
[----:B------:R-:W-:Y:S01]  /*76b0*/  SHF.L.U32 R26, R7, R26, RZ ;  /* 0x0000001a071a7219 */ /* 0x000fe200000006ff */
[----:B------:R-:W-:-:S06]  /*76c0*/  IMAD.MOV.U32 R4, RZ, RZ, R14 ;  /* 0x000000ffff047224 */ /* 0x000fcc00078e000e */
[----:B------:R-:W0:Y:S01]  /*76d0*/  LDC R31, c[0x0][0x610] ;  /* 0x00018400ff1f7b82 */ /* 0x000e220000000800 */
[----:B----4-:R-:W-:Y:S05]  /*76e0*/  @!P0 BRA `(.L_x_194) ;  /* 0x0000000000288947 */ /* 0x010fea0003800000 */
        /* <DEDUP_REMOVED lines=10> */
.L_x_194:
[----:B------:R-:W-:Y:S01]  /*7790*/  ISETP.NE.AND P0, PT, R2, 0x1, PT ;  /* 0x000000010200780c */ /* 0x000fe20003f05270 */
[----:B0-----:R-:W-:Y:S01]  /*77a0*/  VIADD R7, R20, 0xffffffff ;  /* 0xffffffff14077836 */ /* 0x001fe20000000000 */
[----:B-12---:R-:W-:Y:S01]  /*77b0*/  SHF.R.U64 R0, R4, R27, R5 ;  /* 0x0000001b04007219 */ /* 0x006fe20000001205 */
[----:B------:R-:W-:Y:S01]  /*77c0*/  IMAD.MOV R13, RZ, RZ, -R13 ;  /* 0x000000ffff0d7224 */ /* 0x000fe200078e0a0d */
[----:B------:R-:W-:Y:S01]  /*77d0*/  LOP3.LUT R5, R10, R25, RZ, 0xc0, !PT ;  /* 0x000000190a057212 */ /* 0x000fe200078ec0ff */
[----:B------:R-:W-:Y:S01]  /*77e0*/  IMAD.MOV.U32 R4, RZ, RZ, 0x1 ;  /* 0x00000001ff047424 */ /* 0x000fe200078e00ff */
[----:B------:R-:W-:Y:S01]  /*77f0*/  LOP3.LUT R12, R12, R7, RZ, 0xc0, !PT ;  /* 0x000000070c0c7212 */ /* 0x000fe200078ec0ff */
[----:B------:R-:W-:Y:S02]  /*7800*/  IMAD.MOV R3, RZ, RZ, -R0 ;  /* 0x000000ffff037224 */ /* 0x000fe400078e0a00 */
[----:B------:R-:W-:Y:S02]  /*7810*/  IMAD R0, R26, R0, R5 ;  /* 0x000000001a007224 */ /* 0x000fe400078e0205 */
[----:B---3--:R-:W-:-:S02]  /*7820*/  IMAD R3, R3, R30, R14 ;  /* 0x0000001e03037224 */ /* 0x008fc400078e020e */
[----:B------:R-:W-:Y:S02]  /*7830*/  @P0 IMAD R21, R15, R13, R24 ;  /* 0x0000000d0f150224 */ /* 0x000fe400078e0218 */
[----:B------:R-:W-:Y:S01]  /*7840*/  IMAD R5, R3, R20, R12 ;  /* 0x0000001403057224 */ /* 0x000fe200078e020c */
[----:B------:R-:W-:Y:S01]  /*7850*/  PRMT R3, R4, 0x7610, R3 ;  /* 0x0000761004037816 */ /* 0x000fe20000000003 */
[----:B------:R-:W-:-:S05]  /*7860*/  IMAD R0, R0, R31, R21 ;  /* 0x0000001f00007224 */ /* 0x000fca00078e0215 */
[----:B------:R-:W-:Y:S02]  /*7870*/  SEL R108, R5, R0, !P0 ;  /* 0x00000000056c7207 */ /* 0x000fe40004000000 */
[----:B------:R-:W-:-:S07]  /*7880*/  SEL R0, R0, R5, !P0 ;  /* 0x0000000500007207 */ /* 0x000fce0004000000 */
.L_x_192:
[----:B------:R-:W-:Y:S01]  /*7890*/  LOP3.LUT P0, RZ, R3, 0xff, RZ, 0xc0, !PT ;  /* 0x000000ff03ff7812 */ /* 0x000fe2000780c0ff */
[----:B------:R-:W-:-:S12]  /*78a0*/  IMAD.MOV.U32 R107, RZ, RZ, R0 ;  /* 0x000000ffff6b7224 */ /* 0x000fd800078e0000 */
[----:B------:R-:W-:Y:S05]  /*78b0*/  @P0 BRA `(.L_x_195) ;  /* 0xffffff9c00000947 */ /* 0x000fea000383ffff */
[----:B------:R-:W-:Y:S05]  /*78c0*/  EXIT ;  /* 0x000000000000794d */ /* 0x000fea0003800000 */
.L_x_8:
[----:B0-----:R-:W-:Y:S01]  /*78d0*/  ULDC.64 UR4, c[0x0][0x650] ;  /* 0x0001940000047ab9 */ /* 0x001fe20000000a00 */
        /* <DEDUP_REMOVED lines=25> */
.L_x_197:
[----:B------:R-:W0:Y:S01]  /*7a70*/  LDC.64 R28, c[0x0][0x640] ;  /* 0x00019000ff1c7b82 */ /* 0x000e220000000a00 */
[-CC-:B------:R-:W-:Y:S01]  /*7a80*/  SHF.R.U64 R22, R12, R6.reuse, R13.reuse ;  /* 0x000000060c167219 */ /* 0x180fe2000000120d */
[----:B------:R-:W-:Y:S01]  /*7a90*/  IMAD.MOV.U32 R30, RZ, RZ, 0x1 ;  /* 0x00000001ff1e7424 */ /* 0x000fe200078e00ff */
[----:B------:R-:W-:Y:S02]  /*7aa0*/  SHF.R.U32.HI R6, RZ, R6, R13 ;  /* 0x00000006ff067219 */ /* 0x000fe4000001160d */
        /* <DEDUP_REMOVED lines=8> */
[----:B------:R-:W-:Y:S01]  /*7b30*/  IMAD.IADD R9, R9, 0x1, R11 ;  /* 0x0000000109097824 */ /* 0x000fe200078e020b */
[----:B0-----:R-:W-:-:S04]  /*7b40*/  ISETP.NE.U32.AND P0, PT, R28, RZ, PT ;  /* 0x000000ff1c00720c */ /* 0x001fc80003f05070 */
[----:B------:R-:W-:Y:S02]  /*7b50*/  ISETP.NE.AND.EX P0, PT, R29, RZ, PT, P0 ;  /* 0x000000ff1d00720c */ /* 0x000fe40003f05300 */
[----:B------:R-:W0:Y:S01]  /*7b60*/  LDC R20, c[0x0][0x600] ;  /* 0x00018000ff147b82 */ /* 0x000e220000000800 */
[-CC-:B-1----:R-:W-:Y:S01]  /*7b70*/  SHF.R.U64 R14, R8, R10.reuse, R9.reuse ;  /* 0x0000000a080e7219 */ /* 0x182fe20000001209 */
[----:B------:R-:W-:Y:S01]  /*7b80*/  IMAD.MOV.U32 R8, RZ, RZ, -0x1 ;  /* 0xffffffffff087424 */ /* 0x000fe200078e00ff */
[----:B------:R-:W-:-:S05]  /*7b90*/  SHF.R.U32.HI R9, RZ, R10, R9 ;  /* 0x0000000aff097219 */ /* 0x000fca0000011609 */
[----:B------:R-:W1:Y:S01]  /*7ba0*/  LDC R24, c[0x0][0x648] ;  /* 0x00019200ff187b82 */ /* 0x000e620000000800 */
[-CC-:B--2---:R-:W-:Y:S02]  /*7bb0*/  SHF.R.U64 R23, R14, R12.reuse, R9.reuse ;  /* 0x0000000c0e177219 */ /* 0x184fe40000001209 */
[----:B------:R-:W-:-:S05]  /*7bc0*/  SHF.R.U32.HI R6, RZ, R12, R9 ;  /* 0x0000000cff067219 */ /* 0x000fca0000011609 */
[----:B------:R-:W2:Y:S01]  /*7bd0*/  LDC R26, c[0x0][0x638] ;  /* 0x00018e00ff1a7b82 */ /* 0x000ea20000000800 */
[-C--:B---3--:R-:W-:Y:S02]  /*7be0*/  SHF.L.U32 R8, R8, R27.reuse, RZ ;  /* 0x0000001b08087219 */ /* 0x088fe400000006ff */
[-CC-:B------:R-:W-:Y:S02]  /*7bf0*/  SHF.R.U64 R25, R23, R27.reuse, R6.reuse ;  /* 0x0000001b17197219 */ /* 0x180fe40000001206 */
[----:B------:R-:W-:Y:S02]  /*7c00*/  LOP3.LUT R32, RZ, R8, RZ, 0x33, !PT ;  /* 0x00000008ff207212 */ /* 0x000fe400078e33ff */
[----:B------:R-:W-:Y:S01]  /*7c10*/  SHF.R.U32.HI R9, RZ, R27, R6 ;  /* 0x0000001bff097219 */ /* 0x000fe20000011606 */
[----:B------:R-:W3:Y:S01]  /*7c20*/  LDC R31, c[0x0][0x610] ;  /* 0x00018400ff1f7b82 */ /* 0x000ee20000000800 */
[----:B------:R-:W-:Y:S01]  /*7c30*/  IMAD.MOV.U32 R8, RZ, RZ, R25 ;  /* 0x000000ffff087224 */ /* 0x000fe200078e0019 */
[----:B------:R-:W-:Y:S06]  /*7c40*/  @!P0 BRA `(.L_x_198) ;  /* 0x0000000000288947 */ /* 0x000fec0003800000 */
        /* <DEDUP_REMOVED lines=10> */
.L_x_198:
[----:B------:R-:W-:Y:S02]  /*7cf0*/  ISETP.NE.AND P0, PT, R2, 0x1, PT ;  /* 0x000000010200780c */ /* 0x000fe40003f05270 */
[----:B-1----:R-:W-:Y:S01]  /*7d00*/  SHF.R.U64 R6, R8, R24, R9 ;  /* 0x0000001808067219 */ /* 0x002fe20000001209 */
[----:B0-----:R-:W-:Y:S01]  /*7d10*/  VIADD R9, R20, 0xffffffff ;  /* 0xffffffff14097836 */ /* 0x001fe20000000000 */
[----:B------:R-:W-:Y:S02]  /*7d20*/  SHF.L.U32 R30, R30, R27, RZ ;  /* 0x0000001b1e1e7219 */ /* 0x000fe400000006ff */
[----:B------:R-:W-:Y:S01]  /*7d30*/  LOP3.LUT R5, R23, R32, RZ, 0xc0, !PT ;  /* 0x0000002017057212 */ /* 0x000fe200078ec0ff */
[----:B------:R-:W-:-:S04]  /*7d40*/  IMAD.MOV R8, RZ, RZ, -R6 ;  /* 0x000000ffff087224 */ /* 0x000fc800078e0a06 */
[----:B------:R-:W-:Y:S01]  /*7d50*/  IMAD R6, R30, R6, R5 ;  /* 0x000000061e067224 */ /* 0x000fe200078e0205 */
[----:B------:R-:W-:Y:S01]  /*7d60*/  LOP3.LUT R5, R14, R9, RZ, 0xc0, !PT ;  /* 0x000000090e057212 */ /* 0x000fe200078ec0ff */
[----:B------:R-:W-:Y:S02]  /*7d70*/  @P0 IMAD R3, R7, R21, R4 ;  /* 0x0000001507030224 */ /* 0x000fe400078e0204 */
[----:B--2---:R-:W-:Y:S02]  /*7d80*/  IMAD R4, R8, R26, R25 ;  /* 0x0000001a08047224 */ /* 0x004fe400078e0219 */
[----:B---3--:R-:W-:Y:S02]  /*7d90*/  IMAD R3, R6, R31, R3 ;  /* 0x0000001f06037224 */ /* 0x008fe400078e0203 */
[----:B------:R-:W-:Y:S02]  /*7da0*/  IMAD R4, R4, R20, R5 ;  /* 0x0000001404047224 */ /* 0x000fe400078e0205 */
[----:B------:R-:W-:-:S02]  /*7db0*/  IMAD.MOV.U32 R8, RZ, RZ, 0x1 ;  /* 0x00000001ff087424 */ /* 0x000fc400078e00ff */
[----:B------:R-:W-:Y:S01]  /*7dc0*/  IMAD.MOV.U32 R6, RZ, RZ, R22 ;  /* 0x000000ffff067224 */ /* 0x000fe200078e0016 */
[----:B------:R-:W-:Y:S02]  /*7dd0*/  SEL R20, R4, R3, !P0 ;  /* 0x0000000304147207 */ /* 0x000fe40004000000 */
[----:B------:R-:W-:-:S07]  /*7de0*/  SEL R13, R3, R4, !P0 ;  /* 0x00000004030d7207 */ /* 0x000fce0004000000 */
.L_x_196:
[----:B------:R-:W-:-:S08]  /*7df0*/  NOP ;  /* 0x0000000000007918 */ /* 0x000fd00000000000 */
[----:B------:R-:W0:-:S00]  /*7e00*/  USETMAXREG.DEALLOC.CTAPOOL 0x28 ;  /* 0x00000028000079c8 */ /* 0x000e0000080e0500 */
[----:B0-----:R-:W-:-:S13]  /*7e10*/  ISETP.NE.AND P0, PT, R0, RZ, PT ;  /* 0x000000ff0000720c */ /* 0x001fda0003f05270 */
[----:B------:R-:W-:Y:S05]  /*7e20*/  @P0 EXIT ;  /* 0x000000000000094d */ /* 0x000fea0003800000 */
[----:B------:R-:W-:Y:S01]  /*7e30*/  LOP3.LUT P0, RZ, R8, 0xff, RZ, 0xc0, !PT ;  /* 0x000000ff08ff7812 */ /* 0x000fe2000780c0ff */
[----:B------:R-:W-:Y:S02]  /*7e40*/  IMAD.MOV.U32 R0, RZ, RZ, 0x1 ;  /* 0x00000001ff007424 */ /* 0x000fe400078e00ff */
[----:B------:R-:W-:-:S10]  /*7e50*/  IMAD.MOV.U32 R3, RZ, RZ, RZ ;  /* 0x000000ffff037224 */ /* 0x000fd400078e00ff */
[----:B------:R-:W-:Y:S05]  /*7e60*/  @!P0 BRA `(.L_x_199) ;  /* 0x0000000c003c8947 */ /* 0x000fea0003800000 */
[----:B------:R-:W0:Y:S01]  /*7e70*/  LDC R0, c[0x0][0x28c] ;  /* 0x0000a300ff007b82 */ /* 0x000e220000000800 */
[----:B------:R-:W1:Y:S01]  /*7e80*/  S2R R9, SR_CgaCtaId ;  /* 0x0000000000097919 */ /* 0x000e620000008800 */
[----:B------:R-:W-:Y:S01]  /*7e90*/  ULDC UR5, c[0x0][0x600] ;  /* 0x0001800000057ab9 */ /* 0x000fe20000000800 */
[----:B------:R-:W-:Y:S01]  /*7ea0*/  ULDC UR4, c[0x0][0xc] ;  /* 0x0000030000047ab9 */ /* 0x000fe20000000800 */
[----:B------:R-:W-:Y:S01]  /*7eb0*/  UIADD3 UR16, UR5, -0x1, URZ ;  /* 0xffffffff05107890 */ /* 0x000fe2000fffe03f */
[----:B------:R-:W-:Y:S01]  /*7ec0*/  BSSY B0, `(.L_x_199) ;  /* 0x00000c9000007945 */ /* 0x000fe20003800000 */
[----:B------:R-:W-:Y:S01]  /*7ed0*/  ULDC UR6, c[0x0][0x658] ;  /* 0x0001960000067ab9 */ /* 0x000fe20000000800 */
[----:B------:R-:W-:Y:S01]  /*7ee0*/  ULDC UR5, c[0x0][0x10] ;  /* 0x0000040000057ab9 */ /* 0x000fe20000000800 */
[----:B------:R-:W-:Y:S01]  /*7ef0*/  UMOV UR7, 0xffffffff ;  /* 0xffffffff00077882 */ /* 0x000fe20000000000 */
[----:B------:R-:W-:Y:S01]  /*7f00*/  UMOV UR8, 0x1 ;  /* 0x0000000100087882 */ /* 0x000fe20000000000 */
[----:B------:R-:W-:Y:S01]  /*7f10*/  UIMAD.WIDE.U32 UR4, UR4, UR5, URZ ;  /* 0x00000005040472a5 */ /* 0x000fe2000f8e003f */
[----:B------:R-:W-:Y:S01]  /*7f20*/  IMAD.MOV.U32 R11, RZ, RZ, 0x1 ;  /* 0x00000001ff0b7424 */ /* 0x000fe200078e00ff */
[----:B------:R-:W-:Y:S01]  /*7f30*/  USHF.L.U32 UR7, UR7, UR6, URZ ;  /* 0x0000000607077299 */ /* 0x000fe2000800063f */
[----:B------:R-:W-:Y:S01]  /*7f40*/  LOP3.LUT R8, R19, 0x2, RZ, 0xfc, !PT ;  /* 0x0000000213087812 */ /* 0x000fe200078efcff */
[----:B------:R-:W-:-:S02]  /*7f50*/  USHF.L.U32 UR18, UR8, UR6, URZ ;  /* 0x0000000608127299 */ /* 0x000fc4000800063f */
[----:B------:R-:W-:Y:S01]  /*7f60*/  ULOP3.LUT UR17, URZ, UR7, URZ, 0x33, !UPT ;  /* 0x000000073f117292 */ /* 0x000fe2000f8e333f */
[----:B------:R-:W-:Y:S01]  /*7f70*/  ULDC UR6, c[0x0][0x14] ;  /* 0x0000050000067ab9 */ /* 0x000fe20000000800 */
[----:B------:R-:W-:Y:S01]  /*7f80*/  ULDC.64 UR22, c[0x0][0x198] ;  /* 0x0000660000167ab9 */ /* 0x000fe20000000a00 */
[----:B------:R-:W-:Y:S02]  /*7f90*/  UIMAD.WIDE.U32 UR20, UR4, UR6, URZ ;  /* 0x00000006041472a5 */ /* 0x000fe4000f8e003f */
[----:B------:R-:W-:Y:S01]  /*7fa0*/  UIMAD UR13, UR5, UR6, URZ ;  /* 0x00000006050d72a4 */ /* 0x000fe2000f8e023f */
[----:B0-----:R-:W-:-:S03]  /*7fb0*/  VIADD R0, R0, 0xf ;  /* 0x0000000f00007836 */ /* 0x001fc60000000000 */
[----:B------:R-:W-:Y:S02]  /*7fc0*/  UIADD3 UR13, UR21, UR13, URZ ;  /* 0x0000000d150d7290 */ /* 0x000fe4000fffe03f */
[----:B------:R-:W-:-:S04]  /*7fd0*/  SHF.R.S32.HI R3, RZ, 0x1f, R0 ;  /* 0x0000001fff037819 */ /* 0x000fc80000011400 */
[----:B------:R-:W-:Y:S01]  /*7fe0*/  LEA.HI R3, R3, R0, RZ, 0x4 ;  /* 0x0000000003037211 */ /* 0x000fe200078f20ff */
[----:B------:R-:W-:Y:S01]  /*7ff0*/  IMAD.MOV.U32 R0, RZ, RZ, 0x1 ;  /* 0x00000001ff007424 */ /* 0x000fe200078e00ff */
[----:B-1----:R-:W-:Y:S02]  /*8000*/  LOP3.LUT R9, R9, 0x1, RZ, 0xc0, !PT ;  /* 0x0000000109097812 */ /* 0x002fe400078ec0ff */
[----:B------:R-:W-:Y:S01]  /*8010*/  SHF.R.S32.HI R10, RZ, 0x4, R3 ;  /* 0x00000004ff0a7819 */ /* 0x000fe20000011403 */
[----:B------:R-:W-:-:S04]  /*8020*/  IMAD.MOV.U32 R3, RZ, RZ, RZ ;  /* 0x000000ffff037224 */ /* 0x000fc800078e00ff */
[----:B------:R-:W-:-:S07]  /*8030*/  VIADD R12, R10, 0x1 ;  /* 0x000000010a0c7836 */ /* 0x000fce0000000000 */
.L_x_210:
[----:B------:R-:W-:-:S03]  /*8040*/  UMOV UR4, 0xffffffff ;  /* 0xffffffff00047882 */ /* 0x000fc60000000000 */
[----:B------:R-:W-:Y:S05]  /*8050*/  BRA.DIV UR4, `(.L_x_200) ;  /* 0x0000001a04a07947 */ /* 0x000fea000b800000 */
[----:B------:R-:W-:-:S13]  /*8060*/  ELECT P6, URZ, PT ;  /* 0x00000000003f782f */ /* 0x000fda00038c0000 */
.L_x_242:
[----:B------:R-:W0:Y:S01]  /*8070*/  LDC R4, c[0x0][0x28c] ;  /* 0x0000a300ff047b82 */ /* 0x000e220000000800 */
[----:B------:R-:W-:Y:S01]  /*8080*/  BSSY B1, `(.L_x_201) ;  /* 0x000003a000017945 */ /* 0x000fe20003800000 */
[----:B0-----:R-:W-:-:S13]  /*8090*/  ISETP.LT.OR P6, PT, R4, 0x1, !P6 ;  /* 0x000000010400780c */ /* 0x001fda00077c1670 */
[----:B------:R-:W-:Y:S05]  /*80a0*/  @P6 BRA `(.L_x_202) ;  /* 0x0000000000dc6947 */ /* 0x000fea0003800000 */
[----:B------:R-:W-:Y:S02]  /*80b0*/  IMAD R20, R20, 0x2, R9 ;  /* 0x0000000214147824 */ /* 0x000fe400078e0209 */
[----:B------:R-:W-:Y:S02]  /*80c0*/  IMAD.SHL.U32 R21, R13, 0x80, RZ ;  /* 0x000000800d157824 */ /* 0x000fe400078e00ff */
[----:B------:R-:W-:Y:S02]  /*80d0*/  IMAD.MOV.U32 R22, RZ, RZ, RZ ;  /* 0x000000ffff167224 */ /* 0x000fe400078e00ff */
[----:B------:R-:W-:Y:S02]  /*80e0*/  IMAD.MOV.U32 R4, RZ, RZ, R12 ;  /* 0x000000ffff047224 */ /* 0x000fe400078e000c */
[----:B------:R-:W-:Y:S02]  /*80f0*/  IMAD.MOV.U32 R5, RZ, RZ, R0 ;  /* 0x000000ffff057224 */ /* 0x000fe400078e0000 */
[----:B------:R-:W-:-:S02]  /*8100*/  IMAD.MOV.U32 R14, RZ, RZ, R3 ;  /* 0x000000ffff0e7224 */ /* 0x000fc400078e0003 */
[----:B------:R-:W-:-:S07]  /*8110*/  IMAD R15, R20, 0x50, RZ ;  /* 0x00000050140f7824 */ /* 0x000fce00078e02ff */
.L_x_205:
[----:B------:R-:W0:Y:S01]  /*8120*/  S2R R20, SR_CgaCtaId ;  /* 0x0000000000147919 */ /* 0x000e220000008800 */
[----:B------:R-:W-:Y:S02]  /*8130*/  MOV R7, 0x400 ;  /* 0x0000040000077802 */ /* 0x000fe40000000f00 */
[----:B------:R-:W-:-:S13]  /*8140*/  LOP3.LUT P1, RZ, R18, 0x7f, RZ, 0xc0, !PT ;  /* 0x0000007f12ff7812 */ /* 0x000fda000782c0ff */
[----:B------:R-:W1:Y:S01]  /*8150*/  @!P1 LDC R13, c[0x0][0x500] ;  /* 0x00014000ff0d9b82 */ /* 0x000e620000000800 */
[----:B0-----:R-:W-:Y:S02]  /*8160*/  LEA R23, R20, R7, 0x18 ;  /* 0x0000000714177211 */ /* 0x001fe400078ec0ff */
[----:B------:R-:W-:-:S03]  /*8170*/  SHF.L.U32 R7, R5, 0x1f, RZ ;  /* 0x0000001f05077819 */ /* 0x000fc600000006ff */
[----:B------:R-:W-:-:S04]  /*8180*/  IMAD R20, R14, 0x8, R23 ;  /* 0x000000080e147824 */ /* 0x000fc800078e0217 */
[----:B------:R-:W0:Y:S02]  /*8190*/  SYNCS.PHASECHK.TRANS64.TRYWAIT P0, [R20+URZ+0xc8], R7 ;  /* 0x0000c807140075a7 */ /* 0x000e24000800017f */
[----:B01----:R-:W-:Y:S05]  /*81a0*/  @!P0 BRA `(.L_x_203) ;  /* 0x00000018006c8947 */ /* 0x003fea0003800000 */
.L_x_243:
[----:B0-----:R-:W-:Y:S01]  /*81b0*/  PRMT R7, R8, 0x9910, RZ ;  /* 0x0000991008077816 */ /* 0x001fe200000000ff */
[----:B------:R0:W-:Y:S03]  /*81c0*/  @!P1 SYNCS.ARRIVE.TRANS64 RZ, [R20+URZ], R13 ;  /* 0x0000000d14ff99a7 */ /* 0x0001e6000800003f */
[----:B------:R-:W-:-:S13]  /*81d0*/  ISETP.NE.AND P0, PT, R7, 0x2, PT ;  /* 0x000000020700780c */ /* 0x000fda0003f05270 */
[----:B0-----:R-:W-:Y:S05]  /*81e0*/  @P0 BRA `(.L_x_204) ;  /* 0x0000000000040947 */ /* 0x001fea0003800000 */
[----:B------:R-:W-:Y:S01]  /*81f0*/  BPT.TRAP 0x1 ;  /* 0x000000040000795c */ /* 0x000fe20000300000 */
.L_x_204:
[----:B------:R-:W-:Y:S01]  /*8200*/  IMAD R7, R14, 0x2, R9 ;  /* 0x000000020e077824 */ /* 0x000fe200078e0209 */
[----:B------:R-:W-:Y:S01]  /*8210*/  R2UR UR9, R20 ;  /* 0x00000000140972ca */ /* 0x000fe200000e0000 */
[--C-:B------:R-:W-:Y:S01]  /*8220*/  IMAD R13, R14, 0x1000, R23.reuse ;  /* 0x000010000e0d7824 */ /* 0x100fe200078e0217 */
[----:B------:R-:W-:Y:S01]  /*8230*/  UIADD3 UR4, UP0, UR22, 0xf0, URZ ;  /* 0x000000f016047890 */ /* 0x000fe2000ff1e03f */
[----:B------:R-:W-:Y:S01]  /*8240*/  IMAD R7, R7, 0x500, RZ ;  /* 0x0000050007077824 */ /* 0x000fe200078e02ff */
[----:B------:R-:W-:Y:S01]  /*8250*/  R2UR UR11, R21 ;  /* 0x00000000150b72ca */ /* 0x000fe200000e0000 */
[----:B------:R-:W-:Y:S01]  /*8260*/  VIADD R4, R4, 0xffffffff ;  /* 0xffffffff04047836 */ /* 0x000fe20000000000 */
[----:B------:R-:W-:Y:S01]  /*8270*/  R2UR UR5, R13 ;  /* 0x000000000d0572ca */ /* 0x000fe200000e0000 */
[----:B------:R-:W-:Y:S01]  /*8280*/  IMAD R7, R7, 0x2, R23 ;  /* 0x0000000207077824 */ /* 0x000fe200078e0217 */
[----:B------:R-:W-:Y:S01]  /*8290*/  R2UR UR10, R22 ;  /* 0x00000000160a72ca */ /* 0x000fe200000e0000 */
[----:B------:R-:W-:Y:S01]  /*82a0*/  UIADD3 UR24, UP1, UR22, 0x1f0, URZ ;  /* 0x000001f016187890 */ /* 0x000fe2000ff3e03f */
[----:B------:R-:W-:Y:S01]  /*82b0*/  R2UR UR12, R6 ;  /* 0x00000000060c72ca */ /* 0x000fe200000e0000 */
[----:B------:R-:W-:Y:S01]  /*82c0*/  VIADD R14, R14, 0x1 ;  /* 0x000000010e0e7836 */ /* 0x000fe20000000000 */
[----:B------:R-:W-:Y:S01]  /*82d0*/  R2UR UR8, R7 ;  /* 0x00000000070872ca */ /* 0x000fe200000e0000 */
[----:B------:R-:W-:Y:S01]  /*82e0*/  UIADD3.X UR25, URZ, UR23, URZ, UP1, !UPT ;  /* 0x000000173f197290 */ /* 0x000fe20008ffe43f */
[----:B------:R-:W-:Y:S01]  /*82f0*/  R2UR UR19, R15 ;  /* 0x000000000f1372ca */ /* 0x000fe200000e0000 */
[----:B------:R-:W-:Y:S01]  /*8300*/  UMOV UR6, 0x0 ;  /* 0x0000000000067882 */ /* 0x000fe20000000000 */
[----:B------:R-:W-:Y:S01]  /*8310*/  ISETP.GT.AND P1, PT, R4, 0x1, PT ;  /* 0x000000010400780c */ /* 0x000fe20003f24270 */
[----:B------:R-:W-:Y:S01]  /*8320*/  UMOV UR7, 0x10000000 ;  /* 0x1000000000077882 */ /* 0x000fe20000000000 */
[----:B------:R-:W-:Y:S01]  /*8330*/  ISETP.NE.AND P0, PT, R14, 0x19, PT ;  /* 0x000000190e00780c */ /* 0x000fe20003f05270 */
[----:B------:R-:W-:Y:S01]  /*8340*/  UIADD3 UR14, UR5, 0x280, URZ ;  /* 0x00000280050e7890 */ /* 0x000fe2000fffe03f */
[----:B------:R-:W-:Y:S01]  /*8350*/  VIADD R22, R22, 0x10 ;  /* 0x0000001016167836 */ /* 0x000fe20000000000 */
[----:B------:R-:W-:Y:S01]  /*8360*/  UIADD3.X UR5, URZ, UR23, URZ, UP0, !UPT ;  /* 0x000000173f057290 */ /* 0x000fe200087fe43f */
[----:B------:R-:W-:Y:S01]  /*8370*/  SEL R20, RZ, 0x1, P0 ;  /* 0x00000001ff147807 */ /* 0x000fe20000000000 */
[----:B------:R-:W-:Y:S01]  /*8380*/  UMOV UR26, 0x30000 ;  /* 0x00030000001a7882 */ /* 0x000fe20000000000 */
[----:B------:R-:W-:Y:S01]  /*8390*/  SEL R14, R14, RZ, P0 ;  /* 0x000000ff0e0e7207 */ /* 0x000fe20000000000 */
[----:B------:R-:W-:Y:S01]  /*83a0*/  UIADD3 UR15, UR8, 0x19280, URZ ;  /* 0x00019280080f7890 */ /* 0x000fe2000fffe03f */
[----:B------:R-:W-:-:S02]  /*83b0*/  LOP3.LUT R5, R5, R20, RZ, 0x3c, !PT ;  /* 0x0000001405057212 */ /* 0x000fc400078e3cff */
[----:B------:R-:W-:Y:S02]  /*83c0*/  UMOV UR8, UR14 ;  /* 0x0000000e00087c82 */ /* 0x000fe40008000000 */
[----:B------:R0:W-:Y:S02]  /*83d0*/  UTMALDG.3D [UR8], [UR4], desc[UR6] ;  /* 0x00000608040075b4 */ /* 0x0001e40008011000 */
[----:B0-----:R-:W-:Y:S01]  /*83e0*/  UMOV UR8, UR15 ;  /* 0x0000000f00087c82 */ /* 0x001fe20008000000 */
[----:B------:R-:W-:Y:S02]  /*83f0*/  UMOV UR11, UR19 ;  /* 0x00000013000b7c82 */ /* 0x000fe40008000000 */
[----:B------:R0:W-:Y:S02]  /*8400*/  UTMALDG.3D.MULTICAST [UR8], [UR24], UR26, desc[UR6] ;  /* 0x00000608180073b4 */ /* 0x0001e4000801181a */
[----:B0-----:R-:W-:Y:S05]  /*8410*/  @P1 BRA `(.L_x_205) ;  /* 0xfffffffc00401947 */ /* 0x001fea000383ffff */
.L_x_202:
[----:B------:R-:W-:Y:S05]  /*8420*/  BSYNC B1 ;  /* 0x0000000000017941 */ /* 0x000fea0003800000 */
.L_x_201:
[----:B------:R-:W-:Y:S01]  /*8430*/  LOP3.LUT P1, RZ, R11, 0xff, RZ, 0xc0, !PT ;  /* 0x000000ff0bff7812 */ /* 0x000fe2000782c0ff */
[C---:B------:R-:W-:Y:S01]  /*8440*/  IMAD.IADD R6, R10.reuse, 0x1, R3 ;  /* 0x000000010a067824 */ /* 0x040fe200078e0203 */
[----:B------:R-:W-:Y:S01]  /*8450*/  ULDC.64 UR4, c[0x0][0x650] ;  /* 0x0001940000047ab9 */ /* 0x000fe20000000a00 */
[----:B------:R-:W-:Y:S01]  /*8460*/  ISETP.GE.U32.AND P2, PT, R10, 0x19, PT ;  /* 0x000000190a00780c */ /* 0x000fe20003f46070 */
[----:B------:R-:W-:Y:S01]  /*8470*/  BSSY B1, `(.L_x_206) ;  /* 0x000006b000017945 */ /* 0x000fe20003800000 */
[----:B------:R-:W-:Y:S01]  /*8480*/  IMAD.MOV.U32 R13, RZ, RZ, -0x1 ;  /* 0xffffffffff0d7424 */ /* 0x000fe200078e00ff */
[----:B------:R-:W-:Y:S01]  /*8490*/  ISETP.GT.U32.AND P0, PT, R6, 0x18, PT ;  /* 0x000000180600780c */ /* 0x000fe20003f04070 */
[----:B------:R-:W-:Y:S01]  /*84a0*/  IMAD.MOV.U32 R20, RZ, RZ, -0x1 ;  /* 0xffffffffff147424 */ /* 0x000fe200078e00ff */
[----:B------:R-:W-:Y:S02]  /*84b0*/  PRMT R11, RZ, 0x7610, R11 ;  /* 0x00007610ff0b7816 */ /* 0x000fe4000000000b */
[----:B------:R-:W-:-:S03]  /*84c0*/  ISETP.LT.U32.AND P0, PT, R10, 0x19, P0 ;  /* 0x000000190a00780c */ /* 0x000fc60000701070 */
[----:B------:R-:W0:Y:S01]  /*84d0*/  @P1 S2R R5, SR_CgaCtaId ;  /* 0x0000000000051919 */ /* 0x000e220000008800 */
[----:B------:R-:W-:-:S04]  /*84e0*/  @P1 MOV R4, 0x400 ;  /* 0x0000040000041802 */ /* 0x000fc80000000f00 */
[----:B0-----:R-:W-:Y:S01]  /*84f0*/  @P1 LEA R3, R5, R4, 0x18 ;  /* 0x0000000405031211 */ /* 0x001fe200078ec0ff */
[----:B------:R-:W-:-:S03]  /*8500*/  IMAD.WIDE.U32 R4, R6, 0x51eb851f, RZ ;  /* 0x51eb851f06047825 */ /* 0x000fc600078e00ff */
[----:B------:R0:W-:Y:S01]  /*8510*/  @P1 SYNCS.ARRIVE.TRANS64.A1T0 RZ, [R3+URZ+0x1a8], RZ ;  /* 0x0001a8ff03ff19a7 */ /* 0x0001e2000810003f */
[----:B------:R-:W-:Y:S02]  /*8520*/  IADD3 R16, P1, R16, UR20, RZ ;  /* 0x0000001410107c10 */ /* 0x000fe4000ff3e0ff */
[----:B------:R-:W-:Y:S02]  /*8530*/  SHF.R.U32.HI R5, RZ, 0x3, R5 ;  /* 0x00000003ff057819 */ /* 0x000fe40000011605 */
[----:B------:R-:W-:Y:S02]  /*8540*/  IADD3.X R17, R17, UR13, RZ, P1, !PT ;  /* 0x0000000d11117c10 */ /* 0x000fe40008ffe4ff */
[----:B------:R-:W-:Y:S02]  /*8550*/  PRMT R4, RZ, 0x7610, R4 ;  /* 0x00007610ff047816 */ /* 0x000fe40000000004 */
[----:B0-----:R-:W-:Y:S02]  /*8560*/  SEL R3, RZ, 0x1, !P0 ;  /* 0x00000001ff037807 */ /* 0x001fe40004000000 */
[----:B------:R-:W-:-:S02]  /*8570*/  ISETP.GE.U32.AND P0, PT, R16, UR4, PT ;  /* 0x0000000410007c0c */ /* 0x000fc4000bf06070 */
[----:B------:R-:W-:Y:S01]  /*8580*/  LOP3.LUT R0, R0, R3, RZ, 0x3c, !PT ;  /* 0x0000000300007212 */ /* 0x000fe200078e3cff */
[----:B------:R-:W-:Y:S01]  /*8590*/  IMAD R3, R5, -0x19, R6 ;  /* 0xffffffe705037824 */ /* 0x000fe200078e0206 */
[----:B------:R-:W-:Y:S01]  /*85a0*/  ISETP.GE.U32.AND.EX P0, PT, R17, UR5, PT, P0 ;  /* 0x0000000511007c0c */ /* 0x000fe2000bf06100 */
[----:B------:R-:W-:Y:S01]  /*85b0*/  IMAD.MOV.U32 R6, RZ, RZ, -0x1 ;  /* 0xffffffffff067424 */ /* 0x000fe200078e00ff */
[----:B------:R-:W-:-:S11]  /*85c0*/  @P2 LOP3.LUT R0, R0, 0x1, R5, 0x78, !PT ;  /* 0x0000000100002812 */ /* 0x000fd600078e7805 */
[----:B------:R-:W-:Y:S05]  /*85d0*/  @P0 BRA `(.L_x_207) ;  /* 0x0000000400500947 */ /* 0x000fea0003800000 */
[----:B------:R-:W0:Y:S01]  /*85e0*/  S2R R15, SR_CTAID.X ;  /* 0x00000000000f7919 */ /* 0x000e220000002500 */
[----:B------:R-:W-:Y:S01]  /*85f0*/  ULDC.64 UR4, c[0x0][0x628] ;  /* 0x00018a0000047ab9 */ /* 0x000fe20000000a00 */
[----:B------:R-:W1:Y:S01]  /*8600*/  LDC R20, c[0x0][0x144] ;  /* 0x00005100ff147b82 */ /* 0x000e620000000800 */
[----:B------:R-:W-:Y:S01]  /*8610*/  ISETP.NE.U32.AND P0, PT, RZ, UR4, PT ;  /* 0x00000004ff007c0c */ /* 0x000fe2000bf05070 */
[----:B------:R-:W2:Y:S01]  /*8620*/  S2R R13, SR_CTAID.Y ;  /* 0x00000000000d7919 */ /* 0x000ea20000002600 */
[----:B------:R-:W-:Y:S01]  /*8630*/  ULDC UR7, c[0x0][0x630] ;  /* 0x00018c0000077ab9 */ /* 0x000fe20000000800 */
[----:B------:R-:W-:Y:S01]  /*8640*/  ULDC UR8, c[0x0][0x150] ;  /* 0x0000540000087ab9 */ /* 0x000fe20000000800 */
[----:B------:R-:W-:Y:S01]  /*8650*/  ISETP.NE.AND.EX P0, PT, RZ, UR5, PT, P0 ;  /* 0x00000005ff007c0c */ /* 0x000fe2000bf05300 */
[----:B------:R-:W-:Y:S02]  /*8660*/  IMAD.MOV.U32 R4, RZ, RZ, R16 ;  /* 0x000000ffff047224 */ /* 0x000fe400078e0010 */
[----:B------:R-:W-:Y:S01]  /*8670*/  IMAD.MOV.U32 R5, RZ, RZ, R17 ;  /* 0x000000ffff057224 */ /* 0x000fe200078e0011 */
[----:B0-----:R-:W-:-:S09]  /*8680*/  I2FP.F32.U32 R22, R15 ;  /* 0x0000000f00167245 */ /* 0x001fd20000201000 */
[----:B------:R-:W-:Y:S05]  /*8690*/  @!P0 BRA `(.L_x_208) ;  /* 0x0000000000288947 */ /* 0x000fea0003800000 */
[----:B------:R-:W-:Y:S02]  /*86a0*/  ULDC UR6, c[0x0][0x634] ;  /* 0x00018d0000067ab9 */ /* 0x000fe40000000800 */
[----:B------:R-:W-:-:S05]  /*86b0*/  IADD3 R5, P0, R16, UR6, RZ ;  /* 0x0000000610057c10 */ /* 0x000fca000ff1e0ff */
[----:B------:R-:W-:-:S04]  /*86c0*/  IMAD.X R21, RZ, RZ, R17, P0 ;  /* 0x000000ffff157224 */ /* 0x000fc800000e0611 */
[----:B------:R-:W-:-:S04]  /*86d0*/  IMAD.WIDE.U32 R6, R21, UR4, RZ ;  /* 0x0000000415067c25 */ /* 0x000fc8000f8e00ff */
[----:B------:R-:W-:-:S04]  /*86e0*/  IMAD.WIDE.U32 R6, P0, R5, UR5, R6 ;  /* 0x0000000505067c25 */ /* 0x000fc8000f800006 */
[----:B------:R-:W-:-:S04]  /*86f0*/  IMAD.WIDE.U32 R4, R5, UR4, RZ ;  /* 0x0000000405047c25 */ /* 0x000fc8000f8e00ff */
[----:B------:R-:W-:Y:S01]  /*8700*/  IMAD.MOV.U32 R4, RZ, RZ, R7 ;  /* 0x000000ffff047224 */ /* 0x000fe200078e0007 */
[----:B------:R-:W-:Y:S01]  /*8710*/  IADD3 RZ, P1, R5, R6, RZ ;  /* 0x0000000605ff7210 */ /* 0x000fe20007f3e0ff */
[----:B------:R-:W-:-:S04]  /*8720*/  IMAD.X R5, RZ, RZ, RZ, P0 ;  /* 0x000000ffff057224 */ /* 0x000fc800000e06ff */
[----:B------:R-:W-:-:S08]  /*8730*/  IMAD.WIDE.U32.X R4, R21, UR5, R4, P1 ;  /* 0x0000000515047c25 */ /* 0x000fd000088e0404 */
.L_x_208:
[----:B------:R-:W-:Y:S01]  /*8740*/  FMUL R22, R22, UR8 ;  /* 0x0000000816167c20 */ /* 0x000fe20008400000 */
[--C-:B------:R-:W-:Y:S01]  /*8750*/  SHF.R.U64 R14, R4, UR7, R5.reuse ;  /* 0x00000007040e7c19 */ /* 0x100fe20008001205 */
[----:B------:R-:W-:Y:S01]  /*8760*/  ULDC.64 UR4, c[0x0][0x620] ;  /* 0x0001880000047ab9 */ /* 0x000fe20000000a00 */
[----:B------:R-:W-:Y:S01]  /*8770*/  SHF.R.U32.HI R4, RZ, UR7, R5 ;  /* 0x00000007ff047c19 */ /* 0x000fe20008011605 */
[----:B------:R-:W-:Y:S01]  /*8780*/  ULDC.64 UR6, c[0x0][0x640] ;  /* 0x0001900000067ab9 */ /* 0x000fe20000000a00 */
[----:B------:R-:W-:Y:S01]  /*8790*/  IADD3 R5, P0, RZ, -R14, RZ ;  /* 0x8000000eff057210 */ /* 0x000fe20007f1e0ff */
[----:B------:R-:W0:Y:S04]  /*87a0*/  F2I.U32.TRUNC.NTZ R22, R22 ;  /* 0x0000001600167305 */ /* 0x000e28000020f000 */
[----:B------:R-:W-:Y:S01]  /*87b0*/  IMAD.X R4, RZ, RZ, ~R4, P0 ;  /* 0x000000ffff047224 */ /* 0x000fe200000e0e04 */
[----:B------:R-:W-:-:S03]  /*87c0*/  ISETP.NE.U32.AND P0, PT, RZ, UR6, PT ;  /* 0x00000006ff007c0c */ /* 0x000fc6000bf05070 */
[----:B------:R-:W-:Y:S01]  /*87d0*/  IMAD R4, R4, UR4, RZ ;  /* 0x0000000404047c24 */ /* 0x000fe2000f8e02ff */
[----:B------:R-:W-:-:S03]  /*87e0*/  ISETP.NE.AND.EX P0, PT, RZ, UR7, PT, P0 ;  /* 0x00000007ff007c0c */ /* 0x000fc6000bf05300 */
[C---:B------:R-:W-:Y:S01]  /*87f0*/  IMAD R7, R5.reuse, UR5, R4 ;  /* 0x0000000505077c24 */ /* 0x040fe2000f8e0204 */
[----:B------:R-:W-:Y:S01]  /*8800*/  ULDC UR5, c[0x0][0x154] ;  /* 0x0000550000057ab9 */ /* 0x000fe20000000800 */
[----:B------:R-:W-:Y:S01]  /*8810*/  IMAD.WIDE.U32 R4, R5, UR4, R16 ;  /* 0x0000000405047c25 */ /* 0x000fe2000f8e0010 */
[----:B------:R-:W-:-:S03]  /*8820*/  ULDC UR4, c[0x0][0x618] ;  /* 0x0001860000047ab9 */ /* 0x000fc60000000800 */
[----:B0-----:R-:W-:Y:S02]  /*8830*/  IMAD.MOV R6, RZ, RZ, -R22 ;  /* 0x000000ffff067224 */ /* 0x001fe400078e0a16 */
[----:B------:R-:W-:Y:S02]  /*8840*/  IMAD.IADD R5, R5, 0x1, R7 ;  /* 0x0000000105057824 */ /* 0x000fe400078e0207 */
[----:B-1----:R-:W-:Y:S01]  /*8850*/  IMAD R15, R20, R6, R15 ;  /* 0x00000006140f7224 */ /* 0x002fe200078e020f */
[----:B--2---:R-:W-:Y:S01]  /*8860*/  I2FP.F32.U32 R6, R13 ;  /* 0x0000000d00067245 */ /* 0x004fe20000201000 */
[----:B------:R-:W0:Y:S01]  /*8870*/  LDC R20, c[0x0][0x148] ;  /* 0x00005200ff147b82 */ /* 0x000e220000000800 */
[--C-:B------:R-:W-:Y:S02]  /*8880*/  SHF.R.U64 R21, R4, UR4, R5.reuse ;  /* 0x0000000404157c19 */ /* 0x100fe40008001205 */
[----:B------:R-:W-:Y:S01]  /*8890*/  SHF.R.U32.HI R4, RZ, UR4, R5 ;  /* 0x00000004ff047c19 */ /* 0x000fe20008011605 */
[----:B------:R-:W-:Y:S01]  /*88a0*/  FMUL R6, R6, UR5 ;  /* 0x0000000506067c20 */ /* 0x000fe20008400000 */
[----:B------:R-:W-:-:S02]  /*88b0*/  ULDC UR4, c[0x0][0x608] ;  /* 0x0001820000047ab9 */ /* 0x000fc40000000800 */
[--C-:B------:R-:W-:Y:S01]  /*88c0*/  SHF.R.U64 R23, R21, UR4, R4.reuse ;  /* 0x0000000415177c19 */ /* 0x100fe20008001204 */
[----:B------:R1:W2:Y:S01]  /*88d0*/  F2I.U32.TRUNC.NTZ R24, R6 ;  /* 0x0000000600187305 */ /* 0x0002a2000020f000 */
[----:B------:R-:W-:Y:S01]  /*88e0*/  SHF.R.U32.HI R4, RZ, UR4, R4 ;  /* 0x00000004ff047c19 */ /* 0x000fe20008011604 */
[----:B------:R-:W-:-:S03]  /*88f0*/  ULDC UR4, c[0x0][0x658] ;  /* 0x0001960000047ab9 */ /* 0x000fc60000000800 */
[--C-:B------:R-:W-:Y:S02]  /*8900*/  SHF.R.U64 R22, R23, UR4, R4.reuse ;  /* 0x0000000417167c19 */ /* 0x100fe40008001204 */
[----:B------:R-:W-:-:S03]  /*8910*/  SHF.R.U32.HI R25, RZ, UR4, R4 ;  /* 0x00000004ff197c19 */ /* 0x000fc60008011604 */
[----:B------:R-:W-:Y:S02]  /*8920*/  IMAD.MOV.U32 R4, RZ, RZ, R22 ;  /* 0x000000ffff047224 */ /* 0x000fe400078e0016 */
[----:B------:R-:W-:Y:S01]  /*8930*/  IMAD.MOV.U32 R5, RZ, RZ, R25 ;  /* 0x000000ffff057224 */ /* 0x000fe200078e0019 */
[----:B-1----:R-:W-:Y:S06]  /*8940*/  @!P0 BRA `(.L_x_209) ;  /* 0x0000000000288947 */ /* 0x002fec0003800000 */
        /* <DEDUP_REMOVED lines=10> */
.L_x_209:
[----:B------:R-:W-:Y:S01]  /*89f0*/  ISETP.NE.AND P0, PT, R2, 0x1, PT ;  /* 0x000000010200780c */ /* 0x000fe20003f05270 */
[----:B------:R-:W-:Y:S01]  /*8a00*/  ULDC UR4, c[0x0][0x648] ;  /* 0x0001920000047ab9 */ /* 0x000fe20000000800 */
[----:B------:R-:W-:Y:S01]  /*8a10*/  LOP3.LUT R23, R23, UR17, RZ, 0xc0, !PT ;  /* 0x0000001117177c12 */ /* 0x000fe2000f8ec0ff */
[----:B--2---:R-:W-:Y:S01]  /*8a20*/  IMAD.MOV R24, RZ, RZ, -R24 ;  /* 0x000000ffff187224 */ /* 0x004fe200078e0a18 */
[----:B------:R-:W-:Y:S01]  /*8a30*/  SHF.R.U64 R4, R4, UR4, R5 ;  /* 0x0000000404047c19 */ /* 0x000fe20008001205 */
[----:B------:R-:W-:Y:S01]  /*8a40*/  ULDC UR4, c[0x0][0x638] ;  /* 0x00018e0000047ab9 */ /* 0x000fe20000000800 */
[----:B------:R-:W-:Y:S01]  /*8a50*/  LOP3.LUT R21, R21, UR16, RZ, 0xc0, !PT ;  /* 0x0000001015157c12 */ /* 0x000fe2000f8ec0ff */
[----:B------:R-:W-:Y:S01]  /*8a60*/  ULDC UR5, c[0x0][0x610] ;  /* 0x0001840000057ab9 */ /* 0x000fe20000000800 */
[----:B------:R-:W-:Y:S02]  /*8a70*/  IMAD.MOV.U32 R6, RZ, RZ, R14 ;  /* 0x000000ffff067224 */ /* 0x000fe400078e000e */
[----:B------:R-:W-:-:S02]  /*8a80*/  IMAD.MOV R5, RZ, RZ, -R4 ;  /* 0x000000ffff057224 */ /* 0x000fc400078e0a04 */
[----:B------:R-:W-:Y:S02]  /*8a90*/  IMAD R4, R4, UR18, R23 ;  /* 0x0000001204047c24 */ /* 0x000fe4000f8e0217 */
[----:B0-----:R-:W-:Y:S02]  /*8aa0*/  @P0 IMAD R15, R20, R24, R13 ;  /* 0x00000018140f0224 */ /* 0x001fe400078e020d */
[----:B------:R-:W-:Y:S01]  /*8ab0*/  IMAD R22, R5, UR4, R22 ;  /* 0x0000000405167c24 */ /* 0x000fe2000f8e0216 */
[----:B------:R-:W-:Y:S01]  /*8ac0*/  ULDC UR4, c[0x0][0x600] ;  /* 0x0001800000047ab9 */ /* 0x000fe20000000800 */
[----:B------:R-:W-:Y:S02]  /*8ad0*/  IMAD R15, R4, UR5, R15 ;  /* 0x00000005040f7c24 */ /* 0x000fe4000f8e020f */
[----:B------:R-:W-:Y:S02]  /*8ae0*/  IMAD R22, R22, UR4, R21 ;  /* 0x0000000416167c24 */ /* 0x000fe4000f8e0215 */
[----:B------:R-:W-:-:S03]  /*8af0*/  IMAD.MOV.U32 R4, RZ, RZ, 0x1 ;  /* 0x00000001ff047424 */ /* 0x000fc600078e00ff */
[----:B------:R-:W-:Y:S02]  /*8b00*/  SEL R20, R22, R15, !P0 ;  /* 0x0000000f16147207 */ /* 0x000fe40004000000 */
[----:B------:R-:W-:-:S07]  /*8b10*/  SEL R13, R15, R22, !P0 ;  /* 0x000000160f0d7207 */ /* 0x000fce0004000000 */
.L_x_207:
[----:B------:R-:W-:Y:S05]  /*8b20*/  BSYNC B1 ;  /* 0x0000000000017941 */ /* 0x000fea0003800000 */
.L_x_206:
[----:B------:R-:W-:-:S13]  /*8b30*/  LOP3.LUT P0, RZ, R4, 0xff, RZ, 0xc0, !PT ;  /* 0x000000ff04ff7812 */ /* 0x000fda000780c0ff */
[----:B------:R-:W-:Y:S05]  /*8b40*/  @P0 BRA `(.L_x_210) ;  /* 0xfffffff4003c0947 */ /* 0x000fea000383ffff */
[----:B------:R-:W-:Y:S05]  /*8b50*/  BSYNC B0 ;  /* 0x0000000000007941 */ /* 0x000fea0003800000 */
.L_x_199:
[----:B------:R-:W-:-:S03]  /*8b60*/  UMOV UR4, 0xffffffff ;  /* 0xffffffff00047882 */ /* 0x000fc60000000000 */
[----:B------:R-:W-:Y:S05]  /*8b70*/  BRA.DIV UR4, `(.L_x_211) ;  /* 0x00000012040c7947 */ /* 0x000fea000b800000 */
[----:B------:R-:W-:-:S13]  /*8b80*/  ELECT P6, URZ, PT ;  /* 0x00000000003f782f */ /* 0x000fda00038c0000 */
.L_x_246:
[----:B------:R-:W-:Y:S04]  /*8b90*/  BSSY B0, `(.L_x_212) ;  /* 0x00000e8000007945 */ /* 0x000fe80003800000 */
[----:B------:R-:W-:Y:S05]  /*8ba0*/  @!P6 BRA `(.L_x_213) ;  /* 0x0000000c0098e947 */ /* 0x000fea0003800000 */
[----:B------:R-:W-:-:S04]  /*8bb0*/  LOP3.LUT R19, R19, 0x2, RZ, 0xfc, !PT ;  /* 0x0000000213137812 */ /* 0x000fc800078efcff */
[----:B------:R-:W-:-:S13]  /*8bc0*/  ISETP.NE.AND P0, PT, R19, 0x3, PT ;  /* 0x000000031300780c */ /* 0x000fda0003f05270 */
[----:B------:R-:W-:Y:S05]  /*8bd0*/  @!P0 BRA `(.L_x_214) ;  /* 0x0000000000048947 */ /* 0x000fea0003800000 */
[----:B------:R-:W-:Y:S01]  /*8be0*/  BPT.TRAP 0x1 ;  /* 0x000000040000795c */ /* 0x000fe20000300000 */
.L_x_214:
[----:B------:R-:W0:Y:S01]  /*8bf0*/  S2R R5, SR_CgaCtaId ;  /* 0x0000000000057919 */ /* 0x000e220000008800 */
[----:B------:R-:W-:Y:S02]  /*8c00*/  MOV R2, 0x400 ;  /* 0x0000040000027802 */ /* 0x000fe40000000f00 */
[----:B------:R-:W-:Y:S02]  /*8c10*/  SHF.L.U32 R4, R0, 0x1f, RZ ;  /* 0x0000001f00047819 */ /* 0x000fe400000006ff */
[----:B0-----:R-:W-:-:S05]  /*8c20*/  LEA R2, R5, R2, 0x18 ;  /* 0x0000000205027211 */ /* 0x001fca00078ec0ff */
[----:B------:R-:W-:-:S04]  /*8c30*/  VIADD R2, R2, 0xc8 ;  /* 0x000000c802027836 */ /* 0x000fc80000000000 */
[C---:B------:R-:W-:Y:S02]  /*8c40*/  IMAD R7, R3.reuse, 0x8, R2 ;  /* 0x0000000803077824 */ /* 0x040fe400078e0202 */
[----:B------:R-:W-:Y:S02]  /*8c50*/  VIADD R3, R3, 0x1 ;  /* 0x0000000103037836 */ /* 0x000fe40000000000 */
[----:B------:R-:W0:Y:S03]  /*8c60*/  SYNCS.PHASECHK.TRANS64.TRYWAIT P0, [R7+URZ], R4 ;  /* 0x00000004070075a7 */ /* 0x000e26000800017f */
[----:B------:R-:W-:-:S04]  /*8c70*/  ISETP.NE.AND P1, PT, R3, 0x19, PT ;  /* 0x000000190300780c */ /* 0x000fc80003f25270 */
[----:B------:R-:W-:Y:S02]  /*8c80*/  SEL R5, RZ, 0x1, P1 ;  /* 0x00000001ff057807 */ /* 0x000fe40000800000 */
[----:B------:R-:W-:Y:S02]  /*8c90*/  SEL R3, R3, RZ, P1 ;  /* 0x000000ff03037207 */ /* 0x000fe40000800000 */
[----:B------:R-:W-:-:S03]  /*8ca0*/  LOP3.LUT R6, R0, R5, RZ, 0x3c, !PT ;  /* 0x0000000500067212 */ /* 0x000fc600078e3cff */
[----:B------:R-:W-:Y:S01]  /*8cb0*/  IMAD R8, R3, 0x8, R2 ;  /* 0x0000000803087824 */ /* 0x000fe200078e0202 */
[----:B------:R-:W-:Y:S01]  /*8cc0*/  SHF.L.U32 R5, R6, 0x1f, RZ ;  /* 0x0000001f06057819 */ /* 0x000fe200000006ff */
[----:B0-----:R-:W-:Y:S06]  /*8cd0*/  @!P0 BRA `(.L_x_215) ;  /* 0x0000000c00d48947 */ /* 0x001fec0003800000 */
.L_x_247:
[----:B------:R-:W1:Y:S01]  /*8ce0*/  SYNCS.PHASECHK.TRANS64.TRYWAIT P0, [R8+URZ], R5 ;  /* 0x00000005080075a7 */ /* 0x000e62000800017f */
[----:B------:R-:W-:-:S05]  /*8cf0*/  VIADD R0, R3, 0x1 ;  /* 0x0000000103007836 */ /* 0x000fca0000000000 */
[----:B------:R-:W-:-:S04]  /*8d00*/  ISETP.NE.AND P1, PT, R0, 0x19, PT ;  /* 0x000000190000780c */ /* 0x000fc80003f25270 */
[----:B------:R-:W-:Y:S02]  /*8d10*/  SEL R3, RZ, 0x1, P1 ;  /* 0x00000001ff037807 */ /* 0x000fe40000800000 */
[----:B0-----:R-:W-:Y:S02]  /*8d20*/  SEL R7, R0, RZ, P1 ;  /* 0x000000ff00077207 */ /* 0x001fe40000800000 */
[----:B------:R-:W-:-:S03]  /*8d30*/  LOP3.LUT R6, R6, R3, RZ, 0x3c, !PT ;  /* 0x0000000306067212 */ /* 0x000fc600078e3cff */
[----:B------:R-:W-:Y:S01]  /*8d40*/  IMAD R9, R7, 0x8, R2 ;  /* 0x0000000807097824 */ /* 0x000fe200078e0202 */
[----:B------:R-:W-:Y:S01]  /*8d50*/  SHF.L.U32 R4, R6, 0x1f, RZ ;  /* 0x0000001f06047819 */ /* 0x000fe200000006ff */
[----:B-1----:R-:W-:Y:S06]  /*8d60*/  @!P0 BRA `(.L_x_216) ;  /* 0x0000000c00c48947 */ /* 0x002fec0003800000 */
.L_x_248:
[----:B------:R-:W1:Y:S01]  /*8d70*/  SYNCS.PHASECHK.TRANS64.TRYWAIT P0, [R9+URZ], R4 ;  /* 0x00000004090075a7 */ /* 0x000e62000800017f */
[----:B------:R-:W-:-:S05]  /*8d80*/  VIADD R0, R7, 0x1 ;  /* 0x0000000107007836 */ /* 0x000fca0000000000 */
[----:B------:R-:W-:-:S04]  /*8d90*/  ISETP.NE.AND P1, PT, R0, 0x19, PT ;  /* 0x000000190000780c */ /* 0x000fc80003f25270 */
[----:B------:R-:W-:Y:S02]  /*8da0*/  SEL R3, RZ, 0x1, P1 ;  /* 0x00000001ff037807 */ /* 0x000fe40000800000 */
[----:B------:R-:W-:Y:S02]  /*8db0*/  SEL R7, R0, RZ, P1 ;  /* 0x000000ff00077207 */ /* 0x000fe40000800000 */
[----:B------:R-:W-:-:S03]  /*8dc0*/  LOP3.LUT R6, R6, R3, RZ, 0x3c, !PT ;  /* 0x0000000306067212 */ /* 0x000fc600078e3cff */
[----:B0-----:R-:W-:Y:S01]  /*8dd0*/  IMAD R8, R7, 0x8, R2 ;  /* 0x0000000807087824 */ /* 0x001fe200078e0202 */
[----:B------:R-:W-:Y:S01]  /*8de0*/  SHF.L.U32 R5, R6, 0x1f, RZ ;  /* 0x0000001f06057819 */ /* 0x000fe200000006ff */
[----:B-1----:R-:W-:Y:S06]  /*8df0*/  @!P0 BRA `(.L_x_217) ;  /* 0x0000000c00b48947 */ /* 0x002fec0003800000 */
.L_x_249:
        /* <DEDUP_REMOVED lines=9> */
.L_x_250:
        /* <DEDUP_REMOVED lines=9> */
.L_x_251:
        /* <DEDUP_REMOVED lines=9> */
.L_x_252:
        /* <DEDUP_REMOVED lines=9> */
.L_x_253:
        /* <DEDUP_REMOVED lines=9> */
.L_x_254:
        /* <DEDUP_REMOVED lines=9> */
.L_x_255:
        /* <DEDUP_REMOVED lines=9> */
.L_x_256:
        /* <DEDUP_REMOVED lines=9> */
.L_x_257:
        /* <DEDUP_REMOVED lines=9> */
.L_x_258:
        /* <DEDUP_REMOVED lines=9> */
.L_x_259:
        /* <DEDUP_REMOVED lines=9> */
.L_x_260:
        /* <DEDUP_REMOVED lines=9> */
.L_x_261:
        /* <DEDUP_REMOVED lines=9> */
.L_x_262:
        /* <DEDUP_REMOVED lines=9> */
.L_x_263:
        /* <DEDUP_REMOVED lines=9> */
.L_x_264:
        /* <DEDUP_REMOVED lines=9> */
.L_x_265:
        /* <DEDUP_REMOVED lines=9> */
.L_x_266:
        /* <DEDUP_REMOVED lines=9> */
.L_x_267:
        /* <DEDUP_REMOVED lines=9> */
.L_x_268:
[----:B------:R-:W1:Y:S01]  /*98b0*/  SYNCS.PHASECHK.TRANS64.TRYWAIT P0, [R9+URZ], R4 ;  /* 0x00000004090075a7 */ /* 0x000e62000800017f */
[----:B------:R-:W-:-:S05]  /*98c0*/  VIADD R0, R7, 0x1 ;  /* 0x0000000107007836 */ /* 0x000fca0000000000 */
[----:B------:R-:W-:-:S04]  /*98d0*/  ISETP.NE.AND P1, PT, R0, 0x19, PT ;  /* 0x000000190000780c */ /* 0x000fc80003f25270 */
[----:B------:R-:W-:Y:S02]  /*98e0*/  SEL R3, RZ, 0x1, P1 ;  /* 0x00000001ff037807 */ /* 0x000fe40000800000 */
[----:B------:R-:W-:Y:S02]  /*98f0*/  SEL R7, R0, RZ, P1 ;  /* 0x000000ff00077207 */ /* 0x000fe40000800000 */
[----:B------:R-:W-:-:S03]  /*9900*/  LOP3.LUT R11, R6, R3, RZ, 0x3c, !PT ;  /* 0x00000003060b7212 */ /* 0x000fc600078e3cff */
[----:B------:R-:W-:Y:S01]  /*9910*/  IMAD R6, R7, 0x8, R2 ;  /* 0x0000000807067824 */ /* 0x000fe200078e0202 */
[----:B0-----:R-:W-:Y:S01]  /*9920*/  SHF.L.U32 R5, R11, 0x1f, RZ ;  /* 0x0000001f0b057819 */ /* 0x001fe200000006ff */
[----:B-1----:R-:W-:Y:S06]  /*9930*/  @!P0 BRA `(.L_x_237) ;  /* 0x0000000800748947 */ /* 0x002fec0003800000 */
.L_x_269:
[----:B------:R-:W1:Y:S01]  /*9940*/  SYNCS.PHASECHK.TRANS64.TRYWAIT P0, [R6+URZ], R5 ;  /* 0x00000005060075a7 */ /* 0x000e62000800017f */
[----:B------:R-:W-:-:S05]  /*9950*/  VIADD R0, R7, 0x1 ;  /* 0x0000000107007836 */ /* 0x000fca0000000000 */
[----:B------:R-:W-:-:S04]  /*9960*/  ISETP.NE.AND P1, PT, R0, 0x19, PT ;  /* 0x000000190000780c */ /* 0x000fc80003f25270 */
[----:B0-----:R-:W-:Y:S02]  /*9970*/  SEL R4, RZ, 0x1, P1 ;  /* 0x00000001ff047807 */ /* 0x001fe40000800000 */
[----:B------:R-:W-:Y:S02]  /*9980*/  SEL R3, R0, RZ, P1 ;  /* 0x000000ff00037207 */ /* 0x000fe40000800000 */
[----:B------:R-:W-:Y:S01]  /*9990*/  LOP3.LUT R0, R11, R4, RZ, 0x3c, !PT ;  /* 0x000000040b007212 */ /* 0x000fe200078e3cff */
[----:B-1----:R-:W-:Y:S06]  /*99a0*/  @!P0 BRA `(.L_x_238) ;  /* 0x00000008006c8947 */ /* 0x002fec0003800000 */
.L_x_270:
[----:B------:R-:W-:Y:S01]  /*99b0*/  IMAD R3, R3, 0x8, R2 ;  /* 0x0000000803037824 */ /* 0x000fe200078e0202 */
[----:B------:R-:W-:-:S07]  /*99c0*/  SHF.L.U32 R0, R0, 0x1f, RZ ;  /* 0x0000001f00007819 */ /* 0x000fce00000006ff */
.L_x_239:
[----:B-1----:R1:W2:Y:S02]  /*99d0*/  SYNCS.PHASECHK.TRANS64.TRYWAIT P0, [R3+URZ], R0 ;  /* 0x00000000030075a7 */ /* 0x0022a4000800017f */
[----:B--2---:R-:W-:Y:S05]  /*99e0*/  @!P0 NANOSLEEP.SYNCS 0x989680 ;  /* 0x009896800000895d */ /* 0x004fea0003900000 */
[----:B------:R-:W2:Y:S02]  /*99f0*/  @!P0 SYNCS.PHASECHK.TRANS64 P0, [R3+URZ], R0 ;  /* 0x00000000030085a7 */ /* 0x000ea4000800007f */
[----:B--2---:R-:W-:Y:S05]  /*9a00*/  @!P0 BRA `(.L_x_239) ;  /* 0xfffffffc00f08947 */ /* 0x004fea000383ffff */
.L_x_213:
[----:B------:R-:W-:Y:S05]  /*9a10*/  BSYNC B0 ;  /* 0x0000000000007941 */ /* 0x000fea0003800000 */
.L_x_212:
[----:B------:R-:W-:Y:S05]  /*9a20*/  EXIT ;  /* 0x000000000000794d */ /* 0x000fea0003800000 */
.L_x_22:
[----:B---3--:R3:W4:Y:S02]  /*9a30*/  SYNCS.PHASECHK.TRANS64.TRYWAIT P1, [R3+URZ], R0 ;  /* 0x00000000030075a7 */ /* 0x008724000802017f */
[----:B----4-:R-:W-:Y:S05]  /*9a40*/  @!P1 NANOSLEEP.SYNCS 0x989680 ;  /* 0x009896800000995d */ /* 0x010fea0003900000 */
[----:B------:R-:W4:Y:S02]  /*9a50*/  @!P1 SYNCS.PHASECHK.TRANS64 P1, [R3+URZ], R0 ;  /* 0x00000000030095a7 */ /* 0x000f24000802007f */
[----:B----4-:R-:W-:Y:S05]  /*9a60*/  @!P1 BRA `(.L_x_22) ;  /* 0xfffffffc00f09947 */ /* 0x010fea000383ffff */
[----:B------:R-:W-:Y:S05]  /*9a70*/  BRA `(.L_x_21) ;  /* 0xffffff7c00487947 */ /* 0x000fea000383ffff */
.L_x_27:
[----:B-1----:R-:W-:-:S04]  /*9a80*/  IMAD.U32 R6, RZ, RZ, UR7 ;  /* 0x00000007ff067e24 */ /* 0x002fc8000f8e00ff */
[----:B------:R1:W2:Y:S03]  /*9a90*/  SYNCS.PHASECHK.TRANS64.TRYWAIT P1, [R6+URZ], R5 ;  /* 0x00000005060075a7 */ /* 0x0002a6000802017f */
[----:B--2---:R-:W-:Y:S05]  /*9aa0*/  @!P1 NANOSLEEP.SYNCS 0x989680 ;  /* 0x009896800000995d */ /* 0x004fea0003900000 */
[----:B------:R-:W2:Y:S02]  /*9ab0*/  @!P1 SYNCS.PHASECHK.TRANS64 P1, [R6+URZ], R5 ;  /* 0x00000005060095a7 */ /* 0x000ea4000802007f */
[----:B--2---:R-:W-:Y:S05]  /*9ac0*/  @!P1 BRA `(.L_x_27) ;  /* 0xfffffffc00ec9947 */ /* 0x004fea000383ffff */
[----:B------:R-:W-:Y:S05]  /*9ad0*/  BRA `(.L_x_26) ;  /* 0xffffff80002c7947 */ /* 0x000fea000383ffff */
.L_x_200:
[----:B------:R-:W-:Y:S01]  /*9ae0*/  BSSY B1, `(.L_x_240) ;  /* 0x0000006000017945 */ /* 0x000fe20003800000 */
[----:B------:R-:W-:-:S07]  /*9af0*/  IMAD.MOV.U32 R15, RZ, RZ, -0x1 ;  /* 0xffffffffff0f7424 */ /* 0x000fce00078e00ff */
[----:B------:R-:W-:Y:S05]  /*9b00*/  WARPSYNC.COLLECTIVE R15, `(.L_x_241) ;  /* 0x000000000f0c7348 */ /* 0x000fea0003c00000 */
[----:B------:R-:W-:Y:S02]  /*9b10*/  ELECT P6, UR62, PT ;  /* 0x00000000003e782f */ /* 0x000fe400038c0000 */
[----:B------:R-:W-:Y:S01]  /*9b20*/  MOV R14, UR62 ;  /* 0x0000003e000e7c02 */ /* 0x000fe20008000f00 */
[----:B------:R-:W-:Y:S10]  /*9b30*/  ENDCOLLECTIVE ;  /* 0x000000000000791b */ /* 0x000ff40003800000 */
.L_x_241:
[----:B------:R-:W-:Y:S05]  /*9b40*/  BSYNC B1 ;  /* 0x0000000000017941 */ /* 0x000fea0003800000 */
.L_x_240:
[----:B------:R-:W-:Y:S05]  /*9b50*/  BRA `(.L_x_242) ;  /* 0xffffffe400447947 */ /* 0x000fea000383ffff */
.L_x_203:
[----:B0-----:R0:W1:Y:S02]  /*9b60*/  SYNCS.PHASECHK.TRANS64.TRYWAIT P0, [R20+URZ+0xc8], R7 ;  /* 0x0000c807140075a7 */ /* 0x001064000800017f */
[----:B-1----:R-:W-:Y:S05]  /*9b70*/  @!P0 NANOSLEEP.SYNCS 0x989680 ;  /* 0x009896800000895d */ /* 0x002fea0003900000 */
[----:B------:R-:W1:Y:S02]  /*9b80*/  @!P0 SYNCS.PHASECHK.TRANS64 P0, [R20+URZ+0xc8], R7 ;  /* 0x0000c807140085a7 */ /* 0x000e64000800007f */
[----:B-1----:R-:W-:Y:S05]  /*9b90*/  @!P0 BRA `(.L_x_203) ;  /* 0xfffffffc00f08947 */ /* 0x002fea000383ffff */
[----:B------:R-:W-:Y:S05]  /*9ba0*/  BRA `(.L_x_243) ;  /* 0xffffffe400807947 */ /* 0x000fea000383ffff */
.L_x_211:
[----:B------:R-:W-:Y:S01]  /*9bb0*/  BSSY B0, `(.L_x_244) ;  /* 0x0000006000007945 */ /* 0x000fe20003800000 */
[----:B------:R-:W-:-:S07]  /*9bc0*/  IMAD.MOV.U32 R15, RZ, RZ, -0x1 ;  /* 0xffffffffff0f7424 */ /* 0x000fce00078e00ff */
[----:B------:R-:W-:Y:S05]  /*9bd0*/  WARPSYNC.COLLECTIVE R15, `(.L_x_245) ;  /* 0x000000000f0c7348 */ /* 0x000fea0003c00000 */
[----:B------:R-:W-:Y:S02]  /*9be0*/  ELECT P6, UR62, PT ;  /* 0x00000000003e782f */ /* 0x000fe400038c0000 */
[----:B------:R-:W-:Y:S01]  /*9bf0*/  MOV R14, UR62 ;  /* 0x0000003e000e7c02 */ /* 0x000fe20008000f00 */
[----:B------:R-:W-:Y:S10]  /*9c00*/  ENDCOLLECTIVE ;  /* 0x000000000000791b */ /* 0x000ff40003800000 */
.L_x_245:
[----:B------:R-:W-:Y:S05]  /*9c10*/  BSYNC B0 ;  /* 0x0000000000007941 */ /* 0x000fea0003800000 */
.L_x_244:
[----:B------:R-:W-:Y:S05]  /*9c20*/  BRA `(.L_x_246) ;  /* 0xffffffec00d87947 */ /* 0x000fea000383ffff */
.L_x_215:
[----:B0-----:R0:W1:Y:S02]  /*9c30*/  SYNCS.PHASECHK.TRANS64.TRYWAIT P0, [R7+URZ], R4 ;  /* 0x00000004070075a7 */ /* 0x001064000800017f */
[----:B-1----:R-:W-:Y:S05]  /*9c40*/  @!P0 NANOSLEEP.SYNCS 0x989680 ;  /* 0x009896800000895d */ /* 0x002fea0003900000 */
[----:B------:R-:W1:Y:S02]  /*9c50*/  @!P0 SYNCS.PHASECHK.TRANS64 P0, [R7+URZ], R4 ;  /* 0x00000004070085a7 */ /* 0x000e64000800007f */
[----:B-1----:R-:W-:Y:S05]  /*9c60*/  @!P0 BRA `(.L_x_215) ;  /* 0xfffffffc00f08947 */ /* 0x002fea000383ffff */
[----:B------:R-:W-:Y:S05]  /*9c70*/  BRA `(.L_x_247) ;  /* 0xfffffff000187947 */ /* 0x000fea000383ffff */
.L_x_216:
[----:B0-----:R0:W1:Y:S02]  /*9c80*/  SYNCS.PHASECHK.TRANS64.TRYWAIT P0, [R8+URZ], R5 ;  /* 0x00000005080075a7 */ /* 0x001064000800017f */
[----:B-1----:R-:W-:Y:S05]  /*9c90*/  @!P0 NANOSLEEP.SYNCS 0x989680 ;  /* 0x009896800000895d */ /* 0x002fea0003900000 */
[----:B------:R-:W1:Y:S02]  /*9ca0*/  @!P0 SYNCS.PHASECHK.TRANS64 P0, [R8+URZ], R5 ;  /* 0x00000005080085a7 */ /* 0x000e64000800007f */
[----:B-1----:R-:W-:Y:S05]  /*9cb0*/  @!P0 BRA `(.L_x_216) ;  /* 0xfffffffc00f08947 */ /* 0x002fea000383ffff */
[----:B------:R-:W-:Y:S05]  /*9cc0*/  BRA `(.L_x_248) ;  /* 0xfffffff000287947 */ /* 0x000fea000383ffff */
.L_x_217:
[----:B0-----:R0:W1:Y:S02]  /*9cd0*/  SYNCS.PHASECHK.TRANS64.TRYWAIT P0, [R9+URZ], R4 ;  /* 0x00000004090075a7 */ /* 0x001064000800017f */
[----:B-1----:R-:W-:Y:S05]  /*9ce0*/  @!P0 NANOSLEEP.SYNCS 0x989680 ;  /* 0x009896800000895d */ /* 0x002fea0003900000 */
[----:B------:R-:W1:Y:S02]  /*9cf0*/  @!P0 SYNCS.PHASECHK.TRANS64 P0, [R9+URZ], R4 ;  /* 0x00000004090085a7 */ /* 0x000e64000800007f */
[----:B-1----:R-:W-:Y:S05]  /*9d00*/  @!P0 BRA `(.L_x_217) ;  /* 0xfffffffc00f08947 */ /* 0x002fea000383ffff */
[----:B------:R-:W-:Y:S05]  /*9d10*/  BRA `(.L_x_249) ;  /* 0xfffffff000387947 */ /* 0x000fea000383ffff */
.L_x_218:
[----:B0-----:R0:W1:Y:S02]  /*9d20*/  SYNCS.PHASECHK.TRANS64.TRYWAIT P0, [R8+URZ], R5 ;  /* 0x00000005080075a7 */ /* 0x001064000800017f */
[----:B-1----:R-:W-:Y:S05]  /*9d30*/  @!P0 NANOSLEEP.SYNCS 0x989680 ;  /* 0x009896800000895d */ /* 0x002fea0003900000 */
[----:B------:R-:W1:Y:S02]  /*9d40*/  @!P0 SYNCS.PHASECHK.TRANS64 P0, [R8+URZ], R5 ;  /* 0x00000005080085a7 */ /* 0x000e64000800007f */
[----:B-1----:R-:W-:Y:S05]  /*9d50*/  @!P0 BRA `(.L_x_218) ;  /* 0xfffffffc00f08947 */ /* 0x002fea000383ffff */
[----:B------:R-:W-:Y:S05]  /*9d60*/  BRA `(.L_x_250) ;  /* 0xfffffff000487947 */ /* 0x000fea000383ffff */
.L_x_219:
[----:B0-----:R0:W1:Y:S02]  /*9d70*/  SYNCS.PHASECHK.TRANS64.TRYWAIT P0, [R9+URZ], R4 ;  /* 0x00000004090075a7 */ /* 0x001064000800017f */
[----:B-1----:R-:W-:Y:S05]  /*9d80*/  @!P0 NANOSLEEP.SYNCS 0x989680 ;  /* 0x009896800000895d */ /* 0x002fea0003900000 */
[----:B------:R-:W1:Y:S02]  /*9d90*/  @!P0 SYNCS.PHASECHK.TRANS64 P0, [R9+URZ], R4 ;  /* 0x00000004090085a7 */ /* 0x000e64000800007f */
[----:B-1----:R-:W-:Y:S05]  /*9da0*/  @!P0 BRA `(.L_x_219) ;  /* 0xfffffffc00f08947 */ /* 0x002fea000383ffff */
[----:B------:R-:W-:Y:S05]  /*9db0*/  BRA `(.L_x_251) ;  /* 0xfffffff000587947 */ /* 0x000fea000383ffff */
.L_x_220:
[----:B0-----:R0:W1:Y:S02]  /*9dc0*/  SYNCS.PHASECHK.TRANS64.TRYWAIT P0, [R8+URZ], R5 ;  /* 0x00000005080075a7 */ /* 0x001064000800017f */
[----:B-1----:R-:W-:Y:S05]  /*9dd0*/  @!P0 NANOSLEEP.SYNCS 0x989680 ;  /* 0x009896800000895d */ /* 0x002fea0003900000 */
[----:B------:R-:W1:Y:S02]  /*9de0*/  @!P0 SYNCS.PHASECHK.TRANS64 P0, [R8+URZ], R5 ;  /* 0x00000005080085a7 */ /* 0x000e64000800007f */
[----:B-1----:R-:W-:Y:S05]  /*9df0*/  @!P0 BRA `(.L_x_220) ;  /* 0xfffffffc00f08947 */ /* 0x002fea000383ffff */
[----:B------:R-:W-:Y:S05]  /*9e00*/  BRA `(.L_x_252) ;  /* 0xfffffff000687947 */ /* 0x000fea000383ffff */
.L_x_221:
[----:B0-----:R0:W1:Y:S02]  /*9e10*/  SYNCS.PHASECHK.TRANS64.TRYWAIT P0, [R9+URZ], R4 ;  /* 0x00000004090075a7 */ /* 0x001064000800017f */
[----:B-1----:R-:W-:Y:S05]  /*9e20*/  @!P0 NANOSLEEP.SYNCS 0x989680 ;  /* 0x009896800000895d */ /* 0x002fea0003900000 */
[----:B------:R-:W1:Y:S02]  /*9e30*/  @!P0 SYNCS.PHASECHK.TRANS64 P0, [R9+URZ], R4 ;  /* 0x00000004090085a7 */ /* 0x000e64000800007f */
[----:B-1----:R-:W-:Y:S05]  /*9e40*/  @!P0 BRA `(.L_x_221) ;  /* 0xfffffffc00f08947 */ /* 0x002fea000383ffff */
[----:B------:R-:W-:Y:S05]  /*9e50*/  BRA `(.L_x_253) ;  /* 0xfffffff000787947 */ /* 0x000fea000383ffff */
.L_x_222:
[----:B0-----:R0:W1:Y:S02]  /*9e60*/  SYNCS.PHASECHK.TRANS64.TRYWAIT P0, [R8+URZ], R5 ;  /* 0x00000005080075a7 */ /* 0x001064000800017f */
[----:B-1----:R-:W-:Y:S05]  /*9e70*/  @!P0 NANOSLEEP.SYNCS 0x989680 ;  /* 0x009896800000895d */ /* 0x002fea0003900000 */
[----:B------:R-:W1:Y:S02]  /*9e80*/  @!P0 SYNCS.PHASECHK.TRANS64 P0, [R8+URZ], R5 ;  /* 0x00000005080085a7 */ /* 0x000e64000800007f */
[----:B-1----:R-:W-:Y:S05]  /*9e90*/  @!P0 BRA `(.L_x_222) ;  /* 0xfffffffc00f08947 */ /* 0x002fea000383ffff */
[----:B------:R-:W-:Y:S05]  /*9ea0*/  BRA `(.L_x_254) ;  /* 0xfffffff000887947 */ /* 0x000fea000383ffff */
.L_x_223:
[----:B0-----:R0:W1:Y:S02]  /*9eb0*/  SYNCS.PHASECHK.TRANS64.TRYWAIT P0, [R9+URZ], R4 ;  /* 0x00000004090075a7 */ /* 0x001064000800017f */
[----:B-1----:R-:W-:Y:S05]  /*9ec0*/  @!P0 NANOSLEEP.SYNCS 0x989680 ;  /* 0x009896800000895d */ /* 0x002fea0003900000 */
[----:B------:R-:W1:Y:S02]  /*9ed0*/  @!P0 SYNCS.PHASECHK.TRANS64 P0, [R9+URZ], R4 ;  /* 0x00000004090085a7 */ /* 0x000e64000800007f */
[----:B-1----:R-:W-:Y:S05]  /*9ee0*/  @!P0 BRA `(.L_x_223) ;  /* 0xfffffffc00f08947 */ /* 0x002fea000383ffff */
[----:B------:R-:W-:Y:S05]  /*9ef0*/  BRA `(.L_x_255) ;  /* 0xfffffff000987947 */ /* 0x000fea000383ffff */
.L_x_224:
[----:B0-----:R0:W1:Y:S02]  /*9f00*/  SYNCS.PHASECHK.TRANS64.TRYWAIT P0, [R8+URZ], R5 ;  /* 0x00000005080075a7 */ /* 0x001064000800017f */
[----:B-1----:R-:W-:Y:S05]  /*9f10*/  @!P0 NANOSLEEP.SYNCS 0x989680 ;  /* 0x009896800000895d */ /* 0x002fea0003900000 */
[----:B------:R-:W1:Y:S02]  /*9f20*/  @!P0 SYNCS.PHASECHK.TRANS64 P0, [R8+URZ], R5 ;  /* 0x00000005080085a7 */ /* 0x000e64000800007f */
[----:B-1----:R-:W-:Y:S05]  /*9f30*/  @!P0 BRA `(.L_x_224) ;  /* 0xfffffffc00f08947 */ /* 0x002fea000383ffff */
[----:B------:R-:W-:Y:S05]  /*9f40*/  BRA `(.L_x_256) ;  /* 0xfffffff000a87947 */ /* 0x000fea000383ffff */
.L_x_225:
[----:B0-----:R0:W1:Y:S02]  /*9f50*/  SYNCS.PHASECHK.TRANS64.TRYWAIT P0, [R9+URZ], R4 ;  /* 0x00000004090075a7 */ /* 0x001064000800017f */
[----:B-1----:R-:W-:Y:S05]  /*9f60*/  @!P0 NANOSLEEP.SYNCS 0x989680 ;  /* 0x009896800000895d */ /* 0x002fea0003900000 */
[----:B------:R-:W1:Y:S02]  /*9f70*/  @!P0 SYNCS.PHASECHK.TRANS64 P0, [R9+URZ], R4 ;  /* 0x00000004090085a7 */ /* 0x000e64000800007f */
[----:B-1----:R-:W-:Y:S05]  /*9f80*/  @!P0 BRA `(.L_x_225) ;  /* 0xfffffffc00f08947 */ /* 0x002fea000383ffff */
[----:B------:R-:W-:Y:S05]  /*9f90*/  BRA `(.L_x_257) ;  /* 0xfffffff000b87947 */ /* 0x000fea000383ffff */
.L_x_226:
[----:B0-----:R0:W1:Y:S02]  /*9fa0*/  SYNCS.PHASECHK.TRANS64.TRYWAIT P0, [R8+URZ], R5 ;  /* 0x00000005080075a7 */ /* 0x001064000800017f */
[----:B-1----:R-:W-:Y:S05]  /*9fb0*/  @!P0 NANOSLEEP.SYNCS 0x989680 ;  /* 0x009896800000895d */ /* 0x002fea0003900000 */
[----:B------:R-:W1:Y:S02]  /*9fc0*/  @!P0 SYNCS.PHASECHK.TRANS64 P0, [R8+URZ], R5 ;  /* 0x00000005080085a7 */ /* 0x000e64000800007f */
[----:B-1----:R-:W-:Y:S05]  /*9fd0*/  @!P0 BRA `(.L_x_226) ;  /* 0xfffffffc00f08947 */ /* 0x002fea000383ffff */
[----:B------:R-:W-:Y:S05]  /*9fe0*/  BRA `(.L_x_258) ;  /* 0xfffffff000c87947 */ /* 0x000fea000383ffff */
.L_x_227:
[----:B0-----:R0:W1:Y:S02]  /*9ff0*/  SYNCS.PHASECHK.TRANS64.TRYWAIT P0, [R9+URZ], R4 ;  /* 0x00000004090075a7 */ /* 0x001064000800017f */
[----:B-1----:R-:W-:Y:S05]  /*a000*/  @!P0 NANOSLEEP.SYNCS 0x989680 ;  /* 0x009896800000895d */ /* 0x002fea0003900000 */
[----:B------:R-:W1:Y:S02]  /*a010*/  @!P0 SYNCS.PHASECHK.TRANS64 P0, [R9+URZ], R4 ;  /* 0x00000004090085a7 */ /* 0x000e64000800007f */
[----:B-1----:R-:W-:Y:S05]  /*a020*/  @!P0 BRA `(.L_x_227) ;  /* 0xfffffffc00f08947 */ /* 0x002fea000383ffff */
[----:B------:R-:W-:Y:S05]  /*a030*/  BRA `(.L_x_259) ;  /* 0xfffffff000d87947 */ /* 0x000fea000383ffff */
.L_x_228:
[----:B0-----:R0:W1:Y:S02]  /*a040*/  SYNCS.PHASECHK.TRANS64.TRYWAIT P0, [R8+URZ], R5 ;  /* 0x00000005080075a7 */ /* 0x001064000800017f */
[----:B-1----:R-:W-:Y:S05]  /*a050*/  @!P0 NANOSLEEP.SYNCS 0x989680 ;  /* 0x009896800000895d */ /* 0x002fea0003900000 */
[----:B------:R-:W1:Y:S02]  /*a060*/  @!P0 SYNCS.PHASECHK.TRANS64 P0, [R8+URZ], R5 ;  /* 0x00000005080085a7 */ /* 0x000e64000800007f */
[----:B-1----:R-:W-:Y:S05]  /*a070*/  @!P0 BRA `(.L_x_228) ;  /* 0xfffffffc00f08947 */ /* 0x002fea000383ffff */
[----:B------:R-:W-:Y:S05]  /*a080*/  BRA `(.L_x_260) ;  /* 0xfffffff000e87947 */ /* 0x000fea000383ffff */
.L_x_229:
[----:B0-----:R0:W1:Y:S02]  /*a090*/  SYNCS.PHASECHK.TRANS64.TRYWAIT P0, [R9+URZ], R4 ;  /* 0x00000004090075a7 */ /* 0x001064000800017f */
[----:B-1----:R-:W-:Y:S05]  /*a0a0*/  @!P0 NANOSLEEP.SYNCS 0x989680 ;  /* 0x009896800000895d */ /* 0x002fea0003900000 */
[----:B------:R-:W1:Y:S02]  /*a0b0*/  @!P0 SYNCS.PHASECHK.TRANS64 P0, [R9+URZ], R4 ;  /* 0x00000004090085a7 */ /* 0x000e64000800007f */
[----:B-1----:R-:W-:Y:S05]  /*a0c0*/  @!P0 BRA `(.L_x_229) ;  /* 0xfffffffc00f08947 */ /* 0x002fea000383ffff */
[----:B------:R-:W-:Y:S05]  /*a0d0*/  BRA `(.L_x_261) ;  /* 0xfffffff000f87947 */ /* 0x000fea000383ffff */
.L_x_230:
[----:B0-----:R0:W1:Y:S02]  /*a0e0*/  SYNCS.PHASECHK.TRANS64.TRYWAIT P0, [R8+URZ], R5 ;  /* 0x00000005080075a7 */ /* 0x001064000800017f */
[----:B-1----:R-:W-:Y:S05]  /*a0f0*/  @!P0 NANOSLEEP.SYNCS 0x989680 ;  /* 0x009896800000895d */ /* 0x002fea0003900000 */
[----:B------:R-:W1:Y:S02]  /*a100*/  @!P0 SYNCS.PHASECHK.TRANS64 P0, [R8+URZ], R5 ;  /* 0x00000005080085a7 */ /* 0x000e64000800007f */
[----:B-1----:R-:W-:Y:S05]  /*a110*/  @!P0 BRA `(.L_x_230) ;  /* 0xfffffffc00f08947 */ /* 0x002fea000383ffff */
[----:B------:R-:W-:Y:S05]  /*a120*/  BRA `(.L_x_262) ;  /* 0xfffffff400087947 */ /* 0x000fea000383ffff */
.L_x_231:
[----:B0-----:R0:W1:Y:S02]  /*a130*/  SYNCS.PHASECHK.TRANS64.TRYWAIT P0, [R9+URZ], R4 ;  /* 0x00000004090075a7 */ /* 0x001064000800017f */
[----:B-1----:R-:W-:Y:S05]  /*a140*/  @!P0 NANOSLEEP.SYNCS 0x989680 ;  /* 0x009896800000895d */ /* 0x002fea0003900000 */
[----:B------:R-:W1:Y:S02]  /*a150*/  @!P0 SYNCS.PHASECHK.TRANS64 P0, [R9+URZ], R4 ;  /* 0x00000004090085a7 */ /* 0x000e64000800007f */
[----:B-1----:R-:W-:Y:S05]  /*a160*/  @!P0 BRA `(.L_x_231) ;  /* 0xfffffffc00f08947 */ /* 0x002fea000383ffff */
[----:B------:R-:W-:Y:S05]  /*a170*/  BRA `(.L_x_263) ;  /* 0xfffffff400187947 */ /* 0x000fea000383ffff */
.L_x_232:
[----:B0-----:R0:W1:Y:S02]  /*a180*/  SYNCS.PHASECHK.TRANS64.TRYWAIT P0, [R8+URZ], R5 ;  /* 0x00000005080075a7 */ /* 0x001064000800017f */
[----:B-1----:R-:W-:Y:S05]  /*a190*/  @!P0 NANOSLEEP.SYNCS 0x989680 ;  /* 0x009896800000895d */ /* 0x002fea0003900000 */
[----:B------:R-:W1:Y:S02]  /*a1a0*/  @!P0 SYNCS.PHASECHK.TRANS64 P0, [R8+URZ], R5 ;  /* 0x00000005080085a7 */ /* 0x000e64000800007f */
[----:B-1----:R-:W-:Y:S05]  /*a1b0*/  @!P0 BRA `(.L_x_232) ;  /* 0xfffffffc00f08947 */ /* 0x002fea000383ffff */
[----:B------:R-:W-:Y:S05]  /*a1c0*/  BRA `(.L_x_264) ;  /* 0xfffffff400287947 */ /* 0x000fea000383ffff */
.L_x_233:
[----:B0-----:R0:W1:Y:S02]  /*a1d0*/  SYNCS.PHASECHK.TRANS64.TRYWAIT P0, [R9+URZ], R4 ;  /* 0x00000004090075a7 */ /* 0x001064000800017f */
[----:B-1----:R-:W-:Y:S05]  /*a1e0*/  @!P0 NANOSLEEP.SYNCS 0x989680 ;  /* 0x009896800000895d */ /* 0x002fea0003900000 */
[----:B------:R-:W1:Y:S02]  /*a1f0*/  @!P0 SYNCS.PHASECHK.TRANS64 P0, [R9+URZ], R4 ;  /* 0x00000004090085a7 */ /* 0x000e64000800007f */
[----:B-1----:R-:W-:Y:S05]  /*a200*/  @!P0 BRA `(.L_x_233) ;  /* 0xfffffffc00f08947 */ /* 0x002fea000383ffff */
[----:B------:R-:W-:Y:S05]  /*a210*/  BRA `(.L_x_265) ;  /* 0xfffffff400387947 */ /* 0x000fea000383ffff */
.L_x_234:
[----:B0-----:R0:W1:Y:S02]  /*a220*/  SYNCS.PHASECHK.TRANS64.TRYWAIT P0, [R8+URZ], R5 ;  /* 0x00000005080075a7 */ /* 0x001064000800017f */
[----:B-1----:R-:W-:Y:S05]  /*a230*/  @!P0 NANOSLEEP.SYNCS 0x989680 ;  /* 0x009896800000895d */ /* 0x002fea0003900000 */
[----:B------:R-:W1:Y:S02]  /*a240*/  @!P0 SYNCS.PHASECHK.TRANS64 P0, [R8+URZ], R5 ;  /* 0x00000005080085a7 */ /* 0x000e64000800007f */
[----:B-1----:R-:W-:Y:S05]  /*a250*/  @!P0 BRA `(.L_x_234) ;  /* 0xfffffffc00f08947 */ /* 0x002fea000383ffff */
[----:B------:R-:W-:Y:S05]  /*a260*/  BRA `(.L_x_266) ;  /* 0xfffffff400487947 */ /* 0x000fea000383ffff */
.L_x_235:
[----:B0-----:R0:W1:Y:S02]  /*a270*/  SYNCS.PHASECHK.TRANS64.TRYWAIT P0, [R9+URZ], R4 ;  /* 0x00000004090075a7 */ /* 0x001064000800017f */
[----:B-1----:R-:W-:Y:S05]  /*a280*/  @!P0 NANOSLEEP.SYNCS 0x989680 ;  /* 0x009896800000895d */ /* 0x002fea0003900000 */
[----:B------:R-:W1:Y:S02]  /*a290*/  @!P0 SYNCS.PHASECHK.TRANS64 P0, [R9+URZ], R4 ;  /* 0x00000004090085a7 */ /* 0x000e64000800007f */
[----:B-1----:R-:W-:Y:S05]  /*a2a0*/  @!P0 BRA `(.L_x_235) ;  /* 0xfffffffc00f08947 */ /* 0x002fea000383ffff */
[----:B------:R-:W-:Y:S05]  /*a2b0*/  BRA `(.L_x_267) ;  /* 0xfffffff400587947 */ /* 0x000fea000383ffff */
.L_x_236:
[----:B0-----:R0:W1:Y:S02]  /*a2c0*/  SYNCS.PHASECHK.TRANS64.TRYWAIT P0, [R8+URZ], R5 ;  /* 0x00000005080075a7 */ /* 0x001064000800017f */
[----:B-1----:R-:W-:Y:S05]  /*a2d0*/  @!P0 NANOSLEEP.SYNCS 0x989680 ;  /* 0x009896800000895d */ /* 0x002fea0003900000 */
[----:B------:R-:W1:Y:S02]  /*a2e0*/  @!P0 SYNCS.PHASECHK.TRANS64 P0, [R8+URZ], R5 ;  /* 0x00000005080085a7 */ /* 0x000e64000800007f */
[----:B-1----:R-:W-:Y:S05]  /*a2f0*/  @!P0 BRA `(.L_x_236) ;  /* 0xfffffffc00f08947 */ /* 0x002fea000383ffff */
[----:B------:R-:W-:Y:S05]  /*a300*/  BRA `(.L_x_268) ;  /* 0xfffffff400687947 */ /* 0x000fea000383ffff */
.L_x_237:
[----:B0-----:R0:W1:Y:S02]  /*a310*/  SYNCS.PHASECHK.TRANS64.TRYWAIT P0, [R9+URZ], R4 ;  /* 0x00000004090075a7 */ /* 0x001064000800017f */
[----:B-1----:R-:W-:Y:S05]  /*a320*/  @!P0 NANOSLEEP.SYNCS 0x989680 ;  /* 0x009896800000895d */ /* 0x002fea0003900000 */
[----:B------:R-:W1:Y:S02]  /*a330*/  @!P0 SYNCS.PHASECHK.TRANS64 P0, [R9+URZ], R4 ;  /* 0x00000004090085a7 */ /* 0x000e64000800007f */
[----:B-1----:R-:W-:Y:S05]  /*a340*/  @!P0 BRA `(.L_x_237) ;  /* 0xfffffffc00f08947 */ /* 0x002fea000383ffff */
[----:B------:R-:W-:Y:S05]  /*a350*/  BRA `(.L_x_269) ;  /* 0xfffffff400787947 */ /* 0x000fea000383ffff */
.L_x_238:
[----:B0-----:R0:W1:Y:S02]  /*a360*/  SYNCS.PHASECHK.TRANS64.TRYWAIT P0, [R6+URZ], R5 ;  /* 0x00000005060075a7 */ /* 0x001064000800017f */
[----:B-1----:R-:W-:Y:S05]  /*a370*/  @!P0 NANOSLEEP.SYNCS 0x989680 ;  /* 0x009896800000895d */ /* 0x002fea0003900000 */
[----:B------:R-:W1:Y:S02]  /*a380*/  @!P0 SYNCS.PHASECHK.TRANS64 P0, [R6+URZ], R5 ;  /* 0x00000005060085a7 */ /* 0x000e64000800007f */
[----:B-1----:R-:W-:Y:S05]  /*a390*/  @!P0 BRA `(.L_x_238) ;  /* 0xfffffffc00f08947 */ /* 0x002fea000383ffff */
[----:B------:R-:W-:Y:S05]  /*a3a0*/  BRA `(.L_x_270) ;  /* 0xfffffff400807947 */ /* 0x000fea000383ffff */
.L_x_271:
[----:B------:R-:W-:-:S00]  /*a3b0*/  BRA `(.L_x_271) ;  /* 0xfffffffc00fc7947 */ /* 0x000fc0000383ffff */
[----:B------:R-:W-:-:S00]  /*a3c0*/  NOP ;  /* 0x0000000000007918 */ /* 0x000fc00000000000 */
        /* <DEDUP_REMOVED lines=11> */
.L_x_272:


//--------------------- .nv.global.init           --------------------------
	.section	.nv.global.init,"aw",@progbits
.nv.global.init:
	.type		$str$22,@object
	.size		$str$22,($str$23 - $str$22)
$str$22:
        /*0000*/ 	.byte	0x6b, 0x5f, 0x74, 0x69, 0x6c, 0x65, 0x5f, 0x63, 0x6f, 0x75, 0x6e, 0x74, 0x20, 0x3e, 0x3d, 0x20
        /*0010*/ 	.byte	0x31, 0x00
	.type		$str$23,@object
	.size		$str$23,(__unnamed_1 - $str$23)
$str$23:
        /*0012*/ 	.byte	0x2f, 0x74, 0x6d, 0x70, 0x2f, 0x63, 0x75, 0x74, 0x6c, 0x61, 0x73, 0x73, 0x5f, 0x73, 0x77, 0x65
        /*0022*/ 	.byte	0x65, 0x70, 0x5f, 0x73, 0x72, 0x63, 0x2f, 0x69, 0x6e, 0x63, 0x6c, 0x75, 0x64, 0x65, 0x2f, 0x63
        /*0032*/ 	.byte	0x75, 0x74, 0x6c, 0x61, 0x73, 0x73, 0x2f, 0x67, 0x65, 0x6d, 0x6d, 0x2f, 0x63, 0x6f, 0x6c, 0x6c
        /*0042*/ 	.byte	0x65, 0x63, 0x74, 0x69, 0x76, 0x65, 0x2f, 0x73, 0x6d, 0x39, 0x30, 0x5f, 0x6d, 0x6d, 0x61, 0x5f
        /*0052*/ 	.byte	0x74, 0x6d, 0x61, 0x5f, 0x67, 0x6d, 0x6d, 0x61, 0x5f, 0x73, 0x73, 0x5f, 0x77, 0x61, 0x72, 0x70
        /*0062*/ 	.byte	0x73, 0x70, 0x65, 0x63, 0x69, 0x61, 0x6c, 0x69, 0x7a, 0x65, 0x64, 0x2e, 0x68, 0x70, 0x70, 0x00
	.type		__unnamed_1,@object
	.size		__unnamed_1,(.L_0 - __unnamed_1)
__unnamed_1:
        /*0072*/ 	.byte	0x76, 0x6f, 0x69, 0x64, 0x20, 0x63, 0x75, 0x74, 0x6c, 0x61, 0x73, 0x73, 0x3a, 0x3a, 0x67, 0x65
        /* <DEDUP_REMOVED lines=180> */
        /*0bc2*/ 	.byte	0x69, 0x74, 0x79, 0x5d, 0x00
.L_0:


//--------------------- .nv.shared._ZN7cutlass13device_kernelINS_4gemm6kernel13GemmUniversalIN4cute5tupleIJiiiiEEENS1_10collective13CollectiveMmaINS1_34MainloopSm90TmaGmmaWarpSpecializedILi25ENS5_IJNS4_1CILi2EEENSA_ILi1EEESC_EEENS1_35KernelTmaWarpSpecializedCooperativeEEENS5_IJNSA_ILi128EEENSA_ILi160EEENSA_ILi16EEEEEENS_6half_tENS5_IJlSC_lEEESK_SL_NS4_8TiledMMAINS4_8MMA_AtomIJNS4_4SM904GMMA25MMA_64x32x16_F32F16F16_SSILNSP_5MajorE0ELSR_0ELNSP_7ScaleInE1ELSS_1EEEEEENS4_6LayoutISD_NS5_IJSC_NSA_ILi0EEESW_EEEEENS5_IJNS4_10UnderscoreESZ_SZ_EEEEENS4_13SM90_TMA_LOADENS4_14ComposedLayoutINS4_7SwizzleILi1ELi4ELi3EEENS4_18smem_ptr_flag_bitsILi16EEENSV_INS5_IJNSA_ILi8EEESI_EEENS5_IJSI_SC_EEEEEEEvNS4_8identityENS4_23SM90_TMA_LOAD_MULTICASTES1C_vS1D_EENS_8epilogue10collective6detail29Sm90TmaWarpSpecializedAdapterINS1H_15DefaultEpilogueISK_SL_SL_NS1G_6thread17LinearCombinationISK_Li1EffLNS1L_9ScaleType4KindE0ELNS_15FloatRoundStyleE2ESK_EENS1_15EpilogueDefaultEEEEEvvEEEEvNT_6ParamsE --------------------------
	.section	.nv.shared._ZN7cutlass13device_kernelINS_4gemm6kernel13GemmUniversalIN4cute5tupleIJiiiiEEENS1_10collective13CollectiveMmaINS1_34MainloopSm90TmaGmmaWarpSpecializedILi25ENS5_IJNS4_1CILi2EEENSA_ILi1EEESC_EEENS1_35KernelTmaWarpSpecializedCooperativeEEENS5_IJNSA_ILi128EEENSA_ILi160EEENSA_ILi16EEEEEENS_6half_tENS5_IJlSC_lEEESK_SL_NS4_8TiledMMAINS4_8MMA_AtomIJNS4_4SM904GMMA25MMA_64x32x16_F32F16F16_SSILNSP_5MajorE0ELSR_0ELNSP_7ScaleInE1ELSS_1EEEEEENS4_6LayoutISD_NS5_IJSC_NSA_ILi0EEESW_EEEEENS5_IJNS4_10UnderscoreESZ_SZ_EEEEENS4_13SM90_TMA_LOADENS4_14ComposedLayoutINS4_7SwizzleILi1ELi4ELi3EEENS4_18smem_ptr_flag_bitsILi16EEENSV_INS5_IJNSA_ILi8EEESI_EEENS5_IJSI_SC_EEEEEEEvNS4_8identityENS4_23SM90_TMA_LOAD_MULTICASTES1C_vS1D_EENS_8epilogue10collective6detail29Sm90TmaWarpSpecializedAdapterINS1H_15DefaultEpilogueISK_SL_SL_NS1G_6thread17LinearCombinationISK_Li1EffLNS1L_9ScaleType4KindE0ELNS_15FloatRoundStyleE2ESK_EENS1_15EpilogueDefaultEEEEEvvEEEEvNT_6ParamsE,"aw",@nobits
	.sectionflags	@""
	.align	16
	.zero		1024


//--------------------- .nv.shared.reserved.0     --------------------------
	.section	.nv.shared.reserved.0,"aw",@nobits
	.weak		__nv_reservedSMEM_offset_0_alias
	.size		__nv_reservedSMEM_offset_0_alias, 0, 0
	.other		__nv_reservedSMEM_offset_0_alias,@"STO_CUDA_RESERVED_SHARED STV_DEFAULT"
__nv_reservedSMEM_offset_0_alias:
	.zero		0


//--------------------- .nv.global                --------------------------
	.section	.nv.global,"aw",@nobits
.nv.global:
	.type		_ZN40_INTERNAL_6a7f2395_4_k_cu_f38064b5_184144cute1_E,@object
	.size		_ZN40_INTERNAL_6a7f2395_4_k_cu_f38064b5_184144cute1_E,(_ZN40_INTERNAL_6a7f2395_4_k_cu_f38064b5_184144cuda3std3__45__cpo6cbeginE - _ZN40_INTERNAL_6a7f2395_4_k_cu_f38064b5_184144cute1_E)
_ZN40_INTERNAL_6a7f2395_4_k_cu_f38064b5_184144cute1_E:
	.zero		1
	.type		_ZN40_INTERNAL_6a7f2395_4_k_cu_f38064b5_184144cuda3std3__45__cpo6cbeginE,@object
	.size		_ZN40_INTERNAL_6a7f2395_4_k_cu_f38064b5_184144cuda3std3__45__cpo6cbeginE,(_ZN40_INTERNAL_6a7f2395_4_k_cu_f38064b5_184144cuda3std3__48in_placeE - _ZN40_INTERNAL_6a7f2395_4_k_cu_f38064b5_184144cuda3std3__45__cpo6cbeginE)
_ZN40_INTERNAL_6a7f2395_4_k_cu_f38064b5_184144cuda3std3__45__cpo6cbeginE:
	.zero		1
	.type		_ZN40_INTERNAL_6a7f2395_4_k_cu_f38064b5_184144cuda3std3__48in_placeE,@object
	.size		_ZN40_INTERNAL_6a7f2395_4_k_cu_f38064b5_184144cuda3std3__48in_placeE,(_ZN40_INTERNAL_6a7f2395_4_k_cu_f38064b5_184144cuda3std6ranges3__45__cpo9iter_moveE - _ZN40_INTERNAL_6a7f2395_4_k_cu_f38064b5_184144cuda3std3__48in_placeE)
_ZN40_INTERNAL_6a7f2395_4_k_cu_f38064b5_184144cuda3std3__48in_placeE:
	.zero		1
	.type		_ZN40_INTERNAL_6a7f2395_4_k_cu_f38064b5_184144cuda3std6ranges3__45__cpo9iter_moveE,@object
	.size		_ZN40_INTERNAL_6a7f2395_4_k_cu_f38064b5_184144cuda3std6ranges3__45__cpo9iter_moveE,(_ZN40_INTERNAL_6a7f2395_4_k_cu_f38064b5_184144cuda3std3__45__cpo5beginE - _ZN40_INTERNAL_6a7f2395_4_k_cu_f38064b5_184144cuda3std6ranges3__45__cpo9iter_moveE)
_ZN40_INTERNAL_6a7f2395_4_k_cu_f38064b5_184144cuda3std6ranges3__45__cpo9iter_moveE:
	.zero		1
	.type		_ZN40_INTERNAL_6a7f2395_4_k_cu_f38064b5_184144cuda3std3__45__cpo5beginE,@object
	.size		_ZN40_INTERNAL_6a7f2395_4_k_cu_f38064b5_184144cuda3std3__45__cpo5beginE,(_ZN40_INTERNAL_6a7f2395_4_k_cu_f38064b5_184144cuda3std3__442_GLOBAL__N__6a7f2395_4_k_cu_f38064b5_184146ignoreE - _ZN40_INTERNAL_6a7f2395_4_k_cu_f38064b5_184144cuda3std3__45__cpo5beginE)
_ZN40_INTERNAL_6a7f2395_4_k_cu_f38064b5_184144cuda3std3__45__cpo5beginE:
	.zero		1
	.type		_ZN40_INTERNAL_6a7f2395_4_k_cu_f38064b5_184144cuda3std3__442_GLOBAL__N__6a7f2395_4_k_cu_f38064b5_184146ignoreE,@object
	.size		_ZN40_INTERNAL_6a7f2395_4_k_cu_f38064b5_184144cuda3std3__442_GLOBAL__N__6a7f2395_4_k_cu_f38064b5_184146ignoreE,(_ZN40_INTERNAL_6a7f2395_4_k_cu_f38064b5_184144cute7productE - _ZN40_INTERNAL_6a7f2395_4_k_cu_f38064b5_184144cuda3std3__442_GLOBAL__N__6a7f2395_4_k_cu_f38064b5_184146ignoreE)
_ZN40_INTERNAL_6a7f2395_4_k_cu_f38064b5_184144cuda3std3__442_GLOBAL__N__6a7f2395_4_k_cu_f38064b5_184146ignoreE:
	.zero		1
	.type		_ZN40_INTERNAL_6a7f2395_4_k_cu_f38064b5_184144cute7productE,@object
	.size		_ZN40_INTERNAL_6a7f2395_4_k_cu_f38064b5_184144cute7productE,(_ZN40_INTERNAL_6a7f2395_4_k_cu_f38064b5_184144cuda3std3__45__cpo3endE - _ZN40_INTERNAL_6a7f2395_4_k_cu_f38064b5_184144cute7productE)
_ZN40_INTERNAL_6a7f2395_4_k_cu_f38064b5_184144cute7productE:
	.zero		1
	.type		_ZN40_INTERNAL_6a7f2395_4_k_cu_f38064b5_184144cuda3std3__45__cpo3endE,@object
	.size		_ZN40_INTERNAL_6a7f2395_4_k_cu_f38064b5_184144cuda3std3__45__cpo3endE,(_ZN40_INTERNAL_6a7f2395_4_k_cu_f38064b5_184144cuda3std3__419piecewise_constructE - _ZN40_INTERNAL_6a7f2395_4_k_cu_f38064b5_184144cuda3std3__45__cpo3endE)
_ZN40_INTERNAL_6a7f2395_4_k_cu_f38064b5_184144cuda3std3__45__cpo3endE:
	.zero		1
	.type		_ZN40_INTERNAL_6a7f2395_4_k_cu_f38064b5_184144cuda3std3__419piecewise_constructE,@object
	.size		_ZN40_INTERNAL_6a7f2395_4_k_cu_f38064b5_184144cuda3std3__419piecewise_constructE,(_ZN40_INTERNAL_6a7f2395_4_k_cu_f38064b5_184144cuda3std3__45__cpo4cendE - _ZN40_INTERNAL_6a7f2395_4_k_cu_f38064b5_184144cuda3std3__419piecewise_constructE)
_ZN40_INTERNAL_6a7f2395_4_k_cu_f38064b5_184144cuda3std3__419piecewise_constructE:
	.zero		1
	.type		_ZN40_INTERNAL_6a7f2395_4_k_cu_f38064b5_184144cuda3std3__45__cpo4cendE,@object
	.size		_ZN40_INTERNAL_6a7f2395_4_k_cu_f38064b5_184144cuda3std3__45__cpo4cendE,(_ZN40_INTERNAL_6a7f2395_4_k_cu_f38064b5_184144cuda3std6ranges3__45__cpo4swapE - _ZN40_INTERNAL_6a7f2395_4_k_cu_f38064b5_184144cuda3std3__45__cpo4cendE)
_ZN40_INTERNAL_6a7f2395_4_k_cu_f38064b5_184144cuda3std3__45__cpo4cendE:
	.zero		1
	.type		_ZN40_INTERNAL_6a7f2395_4_k_cu_f38064b5_184144cuda3std6ranges3__45__cpo4swapE,@object
	.size		_ZN40_INTERNAL_6a7f2395_4_k_cu_f38064b5_184144cuda3std6ranges3__45__cpo4swapE,(.L_8 - _ZN40_INTERNAL_6a7f2395_4_k_cu_f38064b5_184144cuda3std6ranges3__45__cpo4swapE)
_ZN40_INTERNAL_6a7f2395_4_k_cu_f38064b5_184144cuda3std6ranges3__45__cpo4swapE:
	.zero		1
.L_8:


//--------------------- .nv.constant0._ZN7cutlass13device_kernelINS_4gemm6kernel13GemmUniversalIN4cute5tupleIJiiiiEEENS1_10collective13CollectiveMmaINS1_34MainloopSm90TmaGmmaWarpSpecializedILi25ENS5_IJNS4_1CILi2EEENSA_ILi1EEESC_EEENS1_35KernelTmaWarpSpecializedCooperativeEEENS5_IJNSA_ILi128EEENSA_ILi160EEENSA_ILi16EEEEEENS_6half_tENS5_IJlSC_lEEESK_SL_NS4_8TiledMMAINS4_8MMA_AtomIJNS4_4SM904GMMA25MMA_64x32x16_F32F16F16_SSILNSP_5MajorE0ELSR_0ELNSP_7ScaleInE1ELSS_1EEEEEENS4_6LayoutISD_NS5_IJSC_NSA_ILi0EEESW_EEEEENS5_IJNS4_10UnderscoreESZ_SZ_EEEEENS4_13SM90_TMA_LOADENS4_14ComposedLayoutINS4_7SwizzleILi1ELi4ELi3EEENS4_18smem_ptr_flag_bitsILi16EEENSV_INS5_IJNSA_ILi8EEESI_EEENS5_IJSI_SC_EEEEEEEvNS4_8identityENS4_23SM90_TMA_LOAD_MULTICASTES1C_vS1D_EENS_8epilogue10collective6detail29Sm90TmaWarpSpecializedAdapterINS1H_15DefaultEpilogueISK_SL_SL_NS1G_6thread17LinearCombinationISK_Li1EffLNS1L_9ScaleType4KindE0ELNS_15FloatRoundStyleE2ESK_EENS1_15EpilogueDefaultEEEEEvvEEEEvNT_6ParamsE --------------------------
	.section	.nv.constant0._ZN7cutlass13device_kernelINS_4gemm6kernel13GemmUniversalIN4cute5tupleIJiiiiEEENS1_10collective13CollectiveMmaINS1_34MainloopSm90TmaGmmaWarpSpecializedILi25ENS5_IJNS4_1CILi2EEENSA_ILi1EEESC_EEENS1_35KernelTmaWarpSpecializedCooperativeEEENS5_IJNSA_ILi128EEENSA_ILi160EEENSA_ILi16EEEEEENS_6half_tENS5_IJlSC_lEEESK_SL_NS4_8TiledMMAINS4_8MMA_AtomIJNS4_4SM904GMMA25MMA_64x32x16_F32F16F16_SSILNSP_5MajorE0ELSR_0ELNSP_7ScaleInE1ELSS_1EEEEEENS4_6LayoutISD_NS5_IJSC_NSA_ILi0EEESW_EEEEENS5_IJNS4_10UnderscoreESZ_SZ_EEEEENS4_13SM90_TMA_LOADENS4_14ComposedLayoutINS4_7SwizzleILi1ELi4ELi3EEENS4_18smem_ptr_flag_bitsILi16EEENSV_INS5_IJNSA_ILi8EEESI_EEENS5_IJSI_SC_EEEEEEEvNS4_8identityENS4_23SM90_TMA_LOAD_MULTICASTES1C_vS1D_EENS_8epilogue10collective6detail29Sm90TmaWarpSpecializedAdapterINS1H_15DefaultEpilogueISK_SL_SL_NS1G_6thread17LinearCombinationISK_Li1EffLNS1L_9ScaleType4KindE0ELNS_15FloatRoundStyleE2ESK_EENS1_15EpilogueDefaultEEEEEvvEEEEvNT_6ParamsE,"a",@progbits
	.sectionflags	@""
	.align	4
.nv.constant0._ZN7cutlass13device_kernelINS_4gemm6kernel13GemmUniversalIN4cute5tupleIJiiiiEEENS1_10collective13CollectiveMmaINS1_34MainloopSm90TmaGmmaWarpSpecializedILi25ENS5_IJNS4_1CILi2EEENSA_ILi1EEESC_EEENS1_35KernelTmaWarpSpecializedCooperativeEEENS5_IJNSA_ILi128EEENSA_ILi160EEENSA_ILi16EEEEEENS_6half_tENS5_IJlSC_lEEESK_SL_NS4_8TiledMMAINS4_8MMA_AtomIJNS4_4SM904GMMA25MMA_64x32x16_F32F16F16_SSILNSP_5MajorE0ELSR_0ELNSP_7ScaleInE1ELSS_1EEEEEENS4_6LayoutISD_NS5_IJSC_NSA_ILi0EEESW_EEEEENS5_IJNS4_10UnderscoreESZ_SZ_EEEEENS4_13SM90_TMA_LOADENS4_14ComposedLayoutINS4_7SwizzleILi1ELi4ELi3EEENS4_18smem_ptr_flag_bitsILi16EEENSV_INS5_IJNSA_ILi8EEESI_EEENS5_IJSI_SC_EEEEEEEvNS4_8identityENS4_23SM90_TMA_LOAD_MULTICASTES1C_vS1D_EENS_8epilogue10collective6detail29Sm90TmaWarpSpecializedAdapterINS1H_15DefaultEpilogueISK_SL_SL_NS1G_6thread17LinearCombinationISK_Li1EffLNS1L_9ScaleType4KindE0ELNS_15FloatRoundStyleE2ESK_EENS1_15EpilogueDefaultEEEEEvvEEEEvNT_6ParamsE:
	.zero		1664


//--------------------- SYMBOLS --------------------------

	.type		.nv.reservedSmem.offset0,@object
	.size		.nv.reservedSmem.offset0,0x4
	.type		__assertfail,@function
